def matmul_kernel(
    a_ptr,
    b_ptr,
    c_ptr,
    M,
    N,
    K,
    stride_am,
    stride_ak,
    stride_bk,
    stride_bn,
    stride_cm,
    stride_cn,
    BLOCK_M: tl.constexpr,
    BLOCK_N: tl.constexpr,
    BLOCK_K: tl.constexpr,
    GROUP_M: tl.constexpr,
):
    pid = tl.program_id(axis=0)
    num_pid_m = tl.cdiv(M, BLOCK_M)
    num_pid_n = tl.cdiv(N, BLOCK_N)
    num_pid_in_group = GROUP_M * num_pid_n
    group_id = pid // num_pid_in_group
    first_pid_m = group_id * GROUP_M
    group_size_m = min(num_pid_m - first_pid_m, GROUP_M)
    pid_m = first_pid_m + ((pid % num_pid_in_group) % group_size_m)
    pid_n = (pid % num_pid_in_group) // group_size_m

    offs_am = (pid_m * BLOCK_M + tl.arange(0, BLOCK_M)) % M
    offs_bn = (pid_n * BLOCK_N + tl.arange(0, BLOCK_N)) % N
    offs_k = tl.arange(0, BLOCK_K)
    a_ptrs = a_ptr + offs_am[:, None] * stride_am + offs_k[None, :] * stride_ak
    b_ptrs = b_ptr + offs_k[:, None] * stride_bk + offs_bn[None, :] * stride_bn

    acc = tl.zeros((BLOCK_M, BLOCK_N), dtype=tl.float32)
    for kk in range(0, tl.cdiv(K, BLOCK_K)):
        a = tl.load(a_ptrs, mask=offs_k[None, :] < K - kk * BLOCK_K, other=0.0)
        b = tl.load(b_ptrs, mask=offs_k[:, None] < K - kk * BLOCK_K, other=0.0)
        acc = tl.dot(a, b, acc)
        a_ptrs += BLOCK_K * stride_ak
        b_ptrs += BLOCK_K * stride_bk

    c = acc.to(c_ptr.dtype.element_ty)
    offs_cm = pid_m * BLOCK_M + tl.arange(0, BLOCK_M)
    offs_cn = pid_n * BLOCK_N + tl.arange(0, BLOCK_N)
    c_ptrs = c_ptr + offs_cm[:, None] * stride_cm + offs_cn[None, :] * stride_cn
    mask = (offs_cm[:, None] < M) & (offs_cn[None, :] < N)
    tl.store(c_ptrs, c, mask=mask)

# config = {"BLOCK_K": 128, "BLOCK_M": 16, "BLOCK_N": 128, "GROUP_M": 8, "arch": "sm_80", "dtype": "fp16", "num_ctas": 1, "num_stages": 2, "num_warps": 8}
# arch = sm_80


// ===== COMPILED SASS (sm_80) =====

	.target	sm_80

	.elftype	@"ET_EXEC"


//--------------------- .note.nv.tkinfo           --------------------------
	.section	.note.nv.tkinfo,"",@"SHT_NOTE"
	.sectionflags	@"SHF_NOTE_NV_TKINFO"
	.tkinfo
        /*0018*/ 	.word	0x00000002
        /*0030*/ 	.string	""
        /*0030*/ 	.string	"ptxas"
        /*0030*/ 	.string	"Cuda compilation tools, release 13.0, V13.0.88"
        /*0030*/ 	.string	"Build cuda_13.0.r13.0/compiler.36424714_0"
        /*0030*/ 	.string	"-v  -suppress-debug-info  -lineinfo  -arch sm_80 "



//--------------------- .note.nv.cuinfo           --------------------------
	.section	.note.nv.cuinfo,"",@"SHT_NOTE"
	.sectionflags	@"SHF_NOTE_NV_CUINFO"
        /*0018*/ 	.short	0x0002
        /*001a*/ 	.short	0x0050
        /*001c*/ 	.short	0x0082
	.zero		2


//--------------------- .nv.info                  --------------------------
	.section	.nv.info,"",@"SHT_CUDA_INFO"
	.align	4


	//----- nvinfo : EIATTR_REGCOUNT
	.align		4
        /*0000*/ 	.byte	0x04, 0x2f
        /*0002*/ 	.short	(.L_1 - .L_0)
	.align		4
.L_0:
        /*0004*/ 	.word	index@(matmul_kernel)
        /*0008*/ 	.word	0x000000fb


	//----- nvinfo : EIATTR_FRAME_SIZE
	.align		4
.L_1:
        /*000c*/ 	.byte	0x04, 0x11
        /*000e*/ 	.short	(.L_3 - .L_2)
	.align		4
.L_2:
        /*0010*/ 	.word	index@(matmul_kernel)
        /*0014*/ 	.word	0x00000000


	//----- nvinfo : EIATTR_MIN_STACK_SIZE
	.align		4
.L_3:
        /*0018*/ 	.byte	0x04, 0x12
        /*001a*/ 	.short	(.L_5 - .L_4)
	.align		4
.L_4:
        /*001c*/ 	.word	index@(matmul_kernel)
        /*0020*/ 	.word	0x00000000
.L_5:


//--------------------- .nv.info.matmul_kernel    --------------------------
	.section	.nv.info.matmul_kernel,"",@"SHT_CUDA_INFO"
	.sectionflags	@""
	.align	4


	//----- nvinfo : EIATTR_CUDA_API_VERSION
	.align		4
        /*0000*/ 	.byte	0x04, 0x37
        /*0002*/ 	.short	(.L_7 - .L_6)
.L_6:
        /*0004*/ 	.word	0x00000082


	//----- nvinfo : EIATTR_SW2861232_WAR
	.align		4
.L_7:
        /*0008*/ 	.byte	0x01, 0x35
	.zero		2


	//----- nvinfo : EIATTR_PARAM_CBANK
	.align		4
        /*000c*/ 	.byte	0x04, 0x0a
        /*000e*/ 	.short	(.L_9 - .L_8)
	.align		4
.L_8:
        /*0010*/ 	.word	index@(.nv.constant0.matmul_kernel)
        /*0014*/ 	.short	0x0160
        /*0016*/ 	.short	0x0050


	//----- nvinfo : EIATTR_CBANK_PARAM_SIZE
	.align		4
.L_9:
        /*0018*/ 	.byte	0x03, 0x19
        /*001a*/ 	.short	0x0050


	//----- nvinfo : EIATTR_KPARAM_INFO
	.align		4
        /*001c*/ 	.byte	0x04, 0x17
        /*001e*/ 	.short	(.L_11 - .L_10)
.L_10:
        /*0020*/ 	.word	0x00000000
        /*0024*/ 	.short	0x000d
        /*0026*/ 	.short	0x0048
        /*0028*/ 	.byte	0x00, 0xf4, 0x21, 0x00


	//----- nvinfo : EIATTR_KPARAM_INFO
	.align		4
.L_11:
        /*002c*/ 	.byte	0x04, 0x17
        /*002e*/ 	.short	(.L_13 - .L_12)
.L_12:
        /*0030*/ 	.word	0x00000000
        /*0034*/ 	.short	0x000c
        /*0036*/ 	.short	0x0040
        /*0038*/ 	.byte	0x00, 0xf4, 0x21, 0x00


	//----- nvinfo : EIATTR_KPARAM_INFO
	.align		4
.L_13:
        /*003c*/ 	.byte	0x04, 0x17
        /*003e*/ 	.short	(.L_15 - .L_14)
.L_14:
        /*0040*/ 	.word	0x00000000
        /*0044*/ 	.short	0x000b
        /*0046*/ 	.short	0x0038
        /*0048*/ 	.byte	0x00, 0xf0, 0x11, 0x00


	//----- nvinfo : EIATTR_KPARAM_INFO
	.align		4
.L_15:
        /*004c*/ 	.byte	0x04, 0x17
        /*004e*/ 	.short	(.L_17 - .L_16)
.L_16:
        /*0050*/ 	.word	0x00000000
        /*0054*/ 	.short	0x000a
        /*0056*/ 	.short	0x0034
        /*0058*/ 	.byte	0x00, 0xf0, 0x11, 0x00


	//----- nvinfo : EIATTR_KPARAM_INFO
	.align		4
.L_17:
        /*005c*/ 	.byte	0x04, 0x17
        /*005e*/ 	.short	(.L_19 - .L_18)
.L_18:
        /*0060*/ 	.word	0x00000000
        /*0064*/ 	.short	0x0009
        /*0066*/ 	.short	0x0030
        /*0068*/ 	.byte	0x00, 0xf0, 0x11, 0x00


	//----- nvinfo : EIATTR_KPARAM_INFO
	.align		4
.L_19:
        /*006c*/ 	.byte	0x04, 0x17
        /*006e*/ 	.short	(.L_21 - .L_20)
.L_20:
        /*0070*/ 	.word	0x00000000
        /*0074*/ 	.short	0x0008
        /*0076*/ 	.short	0x002c
        /*0078*/ 	.byte	0x00, 0xf0, 0x11, 0x00


	//----- nvinfo : EIATTR_KPARAM_INFO
	.align		4
.L_21:
        /*007c*/ 	.byte	0x04, 0x17
        /*007e*/ 	.short	(.L_23 - .L_22)
.L_22:
        /*0080*/ 	.word	0x00000000
        /*0084*/ 	.short	0x0007
        /*0086*/ 	.short	0x0028
        /*0088*/ 	.byte	0x00, 0xf0, 0x11, 0x00


	//----- nvinfo : EIATTR_KPARAM_INFO
	.align		4
.L_23:
        /*008c*/ 	.byte	0x04, 0x17
        /*008e*/ 	.short	(.L_25 - .L_24)
.L_24:
        /*0090*/ 	.word	0x00000000
        /*0094*/ 	.short	0x0006
        /*0096*/ 	.short	0x0024
        /*0098*/ 	.byte	0x00, 0xf0, 0x11, 0x00


	//----- nvinfo : EIATTR_KPARAM_INFO
	.align		4
.L_25:
        /*009c*/ 	.byte	0x04, 0x17
        /*009e*/ 	.short	(.L_27 - .L_26)
.L_26:
        /*00a0*/ 	.word	0x00000000
        /*00a4*/ 	.short	0x0005
        /*00a6*/ 	.short	0x0020
        /*00a8*/ 	.byte	0x00, 0xf0, 0x11, 0x00


	//----- nvinfo : EIATTR_KPARAM_INFO
	.align		4
.L_27:
        /*00ac*/ 	.byte	0x04, 0x17
        /*00ae*/ 	.short	(.L_29 - .L_28)
.L_28:
        /*00b0*/ 	.word	0x00000000
        /*00b4*/ 	.short	0x0004
        /*00b6*/ 	.short	0x001c
        /*00b8*/ 	.byte	0x00, 0xf0, 0x11, 0x00


	//----- nvinfo : EIATTR_KPARAM_INFO
	.align		4
.L_29:
        /*00bc*/ 	.byte	0x04, 0x17
        /*00be*/ 	.short	(.L_31 - .L_30)
.L_30:
        /*00c0*/ 	.word	0x00000000
        /*00c4*/ 	.short	0x0003
        /*00c6*/ 	.short	0x0018
        /*00c8*/ 	.byte	0x00, 0xf0, 0x11, 0x00


	//----- nvinfo : EIATTR_KPARAM_INFO
	.align		4
.L_31:
        /*00cc*/ 	.byte	0x04, 0x17
        /*00ce*/ 	.short	(.L_33 - .L_32)
.L_32:
        /*00d0*/ 	.word	0x00000000
        /*00d4*/ 	.short	0x0002
        /*00d6*/ 	.short	0x0010
        /*00d8*/ 	.byte	0x00, 0xf4, 0x21, 0x00


	//----- nvinfo : EIATTR_KPARAM_INFO
	.align		4
.L_33:
        /*00dc*/ 	.byte	0x04, 0x17
        /*00de*/ 	.short	(.L_35 - .L_34)
.L_34:
        /*00e0*/ 	.word	0x00000000
        /*00e4*/ 	.short	0x0001
        /*00e6*/ 	.short	0x0008
        /*00e8*/ 	.byte	0x00, 0xf4, 0x21, 0x00


	//----- nvinfo : EIATTR_KPARAM_INFO
	.align		4
.L_35:
        /*00ec*/ 	.byte	0x04, 0x17
        /*00ee*/ 	.short	(.L_37 - .L_36)
.L_36:
        /*00f0*/ 	.word	0x00000000
        /*00f4*/ 	.short	0x0000
        /*00f6*/ 	.short	0x0000
        /*00f8*/ 	.byte	0x00, 0xf4, 0x21, 0x00


	//----- nvinfo : EIATTR_MAXREG_COUNT
	.align		4
.L_37:
        /*00fc*/ 	.byte	0x03, 0x1b
        /*00fe*/ 	.short	0x00ff


	//----- nvinfo : EIATTR_NUM_BARRIERS
	.align		4
        /*0100*/ 	.byte	0x02, 0x4c
        /*0102*/ 	.byte	0x01
	.zero		1


	//----- nvinfo : EIATTR_MERCURY_ISA_VERSION
	.align		4
        /*0104*/ 	.byte	0x03, 0x5f
        /*0106*/ 	.short	0x0000


	//----- nvinfo : EIATTR_EXIT_INSTR_OFFSETS
	.align		4
        /*0108*/ 	.byte	0x04, 0x1c
        /*010a*/ 	.short	(.L_39 - .L_38)


	//   ....[0]....
.L_38:
        /*010c*/ 	.word	0x000079f0


	//   ....[1]....
        /*0110*/ 	.word	0x00007a20


	//----- nvinfo : EIATTR_REQNTID
	.align		4
.L_39:
        /*0114*/ 	.byte	0x04, 0x10
        /*0116*/ 	.short	(.L_41 - .L_40)
.L_40:
        /*0118*/ 	.word	0x00000100
        /*011c*/ 	.word	0x00000001
        /*0120*/ 	.word	0x00000001
.L_41:


//--------------------- .nv.callgraph             --------------------------
	.section	.nv.callgraph,"",@"SHT_CUDA_CALLGRAPH"
	.align	4
	.sectionentsize	8
	.align		4
        /*0000*/ 	.word	0x00000000
	.align		4
        /*0004*/ 	.word	0xffffffff
	.align		4
        /*0008*/ 	.word	0x00000000
	.align		4
        /*000c*/ 	.word	0xfffffffe
	.align		4
        /*0010*/ 	.word	0x00000000
	.align		4
        /*0014*/ 	.word	0xfffffffd
	.align		4
        /*0018*/ 	.word	0x00000000
	.align		4
        /*001c*/ 	.word	0xfffffffc


//--------------------- .nv.rel.action            --------------------------
	.section	.nv.rel.action,"",@"SHT_CUDA_RELOCINFO"
	.align	8
	.sectionentsize	8
        /*0000*/ 	.byte	0x73, 0x00, 0x00, 0x00, 0x00, 0x00, 0x00, 0x00, 0x00, 0x00, 0x00, 0x11, 0x25, 0x00, 0x05, 0x36


//--------------------- .nv.constant0.matmul_kernel --------------------------
	.section	.nv.constant0.matmul_kernel,"a",@progbits
	.sectionflags	@""
	.align	4
.nv.constant0.matmul_kernel:
	.zero		432


//--------------------- .text.matmul_kernel       --------------------------
	.section	.text.matmul_kernel,"ax",@progbits
	.sectioninfo	@"SHI_REGISTERS=251"
	.align	128
        .global         matmul_kernel
        .type           matmul_kernel,@function
        .size           matmul_kernel,(.L_x_4 - matmul_kernel)
        .other          matmul_kernel,@"STO_CUDA_ENTRY STV_DEFAULT"
matmul_kernel:
.text.matmul_kernel:
[----:B------:R-:W-:Y:S02]  /*0000*/  IMAD.MOV.U32 R1, RZ, RZ, c[0x0][0x28] ;  /* 0x00000a00ff017624 */ /* 0x000fe400078e00ff */
[----:B------:R-:W-:Y:S01]  /*0010*/  IMAD.MOV.U32 R0, RZ, RZ, c[0x0][0x17c] ;  /* 0x00005f00ff007624 */ /* 0x000fe200078e00ff */
[----:B------:R-:W0:Y:S01]  /*0020*/  S2R R5, SR_CTAID.X ;  /* 0x0000000000057919 */ /* 0x000e220000002500 */
[----:B------:R-:W-:Y:S01]  /*0030*/  IMAD.MOV.U32 R185, RZ, RZ, c[0x0][0x180] ;  /* 0x00006000ffb97624 */ /* 0x000fe200078e00ff */
[----:B------:R-:W-:Y:S02]  /*0040*/  ULDC.64 UR6, c[0x0][0x118] ;  /* 0x0000460000067ab9 */ /* 0x000fe40000000a00 */
[----:B------:R-:W-:Y:S01]  /*0050*/  IADD3 R0, R0, 0x7f, RZ ;  /* 0x0000007f00007810 */ /* 0x000fe20007ffe0ff */
[----:B------:R-:W1:Y:S01]  /*0060*/  S2R R167, SR_TID.X ;  /* 0x0000000000a77919 */ /* 0x000e620000002100 */
[----:B------:R-:W-:Y:S02]  /*0070*/  IADD3 R185, R185, 0x7f, RZ ;  /* 0x0000007fb9b97810 */ /* 0x000fe40007ffe0ff */
[----:B------:R-:W-:-:S04]  /*0080*/  SHF.R.S32.HI R3, RZ, 0x1f, R0 ;  /* 0x0000001fff037819 */ /* 0x000fc80000011400 */
[----:B------:R-:W-:-:S04]  /*0090*/  LEA.HI R3, R3, R0, RZ, 0x7 ;  /* 0x0000000003037211 */ /* 0x000fc800078f38ff */
[----:B------:R-:W-:-:S05]  /*00a0*/  SHF.R.S32.HI R3, RZ, 0x7, R3 ;  /* 0x00000007ff037819 */ /* 0x000fca0000011403 */
[----:B------:R-:W-:Y:S01]  /*00b0*/  IMAD.SHL.U32 R4, R3, 0x8, RZ ;  /* 0x0000000803047824 */ /* 0x000fe200078e00ff */
[----:B0-----:R-:W-:-:S04]  /*00c0*/  IABS R8, R5 ;  /* 0x0000000500087213 */ /* 0x001fc80000000000 */
[-C--:B------:R-:W-:Y:S02]  /*00d0*/  IABS R7, R4.reuse ;  /* 0x0000000400077213 */ /* 0x080fe40000000000 */
[----:B------:R-:W-:Y:S02]  /*00e0*/  IABS R10, R4 ;  /* 0x00000004000a7213 */ /* 0x000fe40000000000 */
[----:B------:R-:W0:Y:S01]  /*00f0*/  I2F.RP R0, R7 ;  /* 0x0000000700007306 */ /* 0x000e220000209400 */
[----:B-1----:R-:W-:Y:S02]  /*0100*/  SHF.R.U32.HI R194, RZ, 0x4, R167 ;  /* 0x00000004ffc27819 */ /* 0x002fe400000116a7 */
[C---:B------:R-:W-:Y:S02]  /*0110*/  LEA.HI R191, R167.reuse, 0x30, RZ, 0x1c ;  /* 0x00000030a7bf7811 */ /* 0x040fe400078fe0ff */
[----:B------:R-:W-:Y:S02]  /*0120*/  LEA.HI R187, R167, 0x70, RZ, 0x1c ;  /* 0x00000070a7bb7811 */ /* 0x000fe400078fe0ff */
[----:B------:R-:W-:Y:S01]  /*0130*/  SGXT.U32 R194, R194, 0x4 ;  /* 0x00000004c2c2781a */ /* 0x000fe20000000000 */
[----:B0-----:R-:W0:Y:S02]  /*0140*/  MUFU.RCP R0, R0 ;  /* 0x0000000000007308 */ /* 0x001e240000001000 */
[----:B0-----:R-:W-:Y:S01]  /*0150*/  IADD3 R2, R0, 0xffffffe, RZ ;  /* 0x0ffffffe00027810 */ /* 0x001fe20007ffe0ff */
[----:B------:R-:W-:-:S05]  /*0160*/  IMAD.MOV R0, RZ, RZ, -R10 ;  /* 0x000000ffff007224 */ /* 0x000fca00078e0a0a */
[----:B------:R0:W1:Y:S02]  /*0170*/  F2I.FTZ.U32.TRUNC.NTZ R3, R2 ;  /* 0x0000000200037305 */ /* 0x000064000021f000 */
[----:B0-----:R-:W-:Y:S02]  /*0180*/  IMAD.MOV.U32 R2, RZ, RZ, RZ ;  /* 0x000000ffff027224 */ /* 0x001fe400078e00ff */
[----:B-1----:R-:W-:-:S04]  /*0190*/  IMAD.MOV R6, RZ, RZ, -R3 ;  /* 0x000000ffff067224 */ /* 0x002fc800078e0a03 */
[----:B------:R-:W-:Y:S02]  /*01a0*/  IMAD R9, R6, R7, RZ ;  /* 0x0000000706097224 */ /* 0x000fe400078e02ff */
[----:B------:R-:W-:Y:S02]  /*01b0*/  IMAD.MOV.U32 R6, RZ, RZ, R8 ;  /* 0x000000ffff067224 */ /* 0x000fe400078e0008 */
[----:B------:R-:W-:-:S06]  /*01c0*/  IMAD.HI.U32 R3, R3, R9, R2 ;  /* 0x0000000903037227 */ /* 0x000fcc00078e0002 */
[----:B------:R-:W-:-:S04]  /*01d0*/  IMAD.HI.U32 R3, R3, R6, RZ ;  /* 0x0000000603037227 */ /* 0x000fc800078e00ff */
[----:B------:R-:W-:-:S05]  /*01e0*/  IMAD R0, R3, R0, R6 ;  /* 0x0000000003007224 */ /* 0x000fca00078e0206 */
[----:B------:R-:W-:-:S13]  /*01f0*/  ISETP.GT.U32.AND P1, PT, R7, R0, PT ;  /* 0x000000000700720c */ /* 0x000fda0003f24070 */
[----:B------:R-:W-:Y:S01]  /*0200*/  @!P1 IMAD.IADD R0, R0, 0x1, -R7 ;  /* 0x0000000100009824 */ /* 0x000fe200078e0a07 */
[----:B------:R-:W-:Y:S02]  /*0210*/  @!P1 IADD3 R3, R3, 0x1, RZ ;  /* 0x0000000103039810 */ /* 0x000fe40007ffe0ff */
[----:B------:R-:W-:Y:S02]  /*0220*/  ISETP.NE.AND P1, PT, R4, RZ, PT ;  /* 0x000000ff0400720c */ /* 0x000fe40003f25270 */
[----:B------:R-:W-:Y:S02]  /*0230*/  ISETP.GE.U32.AND P0, PT, R0, R7, PT ;  /* 0x000000070000720c */ /* 0x000fe40003f06070 */
[----:B------:R-:W-:-:S04]  /*0240*/  LOP3.LUT R0, R5, R4, RZ, 0x3c, !PT ;  /* 0x0000000405007212 */ /* 0x000fc800078e3cff */
[----:B------:R-:W-:Y:S01]  /*0250*/  ISETP.GE.AND P2, PT, R0, RZ, PT ;  /* 0x000000ff0000720c */ /* 0x000fe20003f46270 */
[----:B------:R-:W-:-:S05]  /*0260*/  IMAD.MOV.U32 R0, RZ, RZ, c[0x0][0x178] ;  /* 0x00005e00ff007624 */ /* 0x000fca00078e00ff */
[----:B------:R-:W-:Y:S02]  /*0270*/  IADD3 R0, R0, 0xf, RZ ;  /* 0x0000000f00007810 */ /* 0x000fe40007ffe0ff */
[----:B------:R-:W-:-:S04]  /*0280*/  @P0 IADD3 R3, R3, 0x1, RZ ;  /* 0x0000000103030810 */ /* 0x000fc80007ffe0ff */
[----:B------:R-:W-:Y:S02]  /*0290*/  MOV R2, R3 ;  /* 0x0000000300027202 */ /* 0x000fe40000000f00 */
[----:B------:R-:W-:-:S03]  /*02a0*/  SHF.R.S32.HI R3, RZ, 0x1f, R0 ;  /* 0x0000001fff037819 */ /* 0x000fc60000011400 */
[----:B------:R-:W-:Y:S01]  /*02b0*/  @!P2 IMAD.MOV R2, RZ, RZ, -R2 ;  /* 0x000000ffff02a224 */ /* 0x000fe200078e0a02 */
[----:B------:R-:W-:Y:S02]  /*02c0*/  @!P1 LOP3.LUT R2, RZ, R4, RZ, 0x33, !PT ;  /* 0x00000004ff029212 */ /* 0x000fe400078e33ff */
[----:B------:R-:W-:-:S03]  /*02d0*/  LEA.HI R3, R3, R0, RZ, 0x4 ;  /* 0x0000000003037211 */ /* 0x000fc600078f20ff */
[----:B------:R-:W-:Y:S02]  /*02e0*/  IMAD.SHL.U32 R6, R2, 0x8, RZ ;  /* 0x0000000802067824 */ /* 0x000fe400078e00ff */
[----:B------:R-:W-:-:S03]  /*02f0*/  IMAD.MOV R2, RZ, RZ, -R2 ;  /* 0x000000ffff027224 */ /* 0x000fc600078e0a02 */
[----:B------:R-:W-:Y:S01]  /*0300*/  LEA.HI.SX32 R3, R3, -R6, 0x1c ;  /* 0x8000000603037211 */ /* 0x000fe200078fe2ff */
[----:B------:R-:W-:-:S03]  /*0310*/  IMAD R4, R4, R2, R5 ;  /* 0x0000000204047224 */ /* 0x000fc600078e0205 */
[----:B------:R-:W-:Y:S02]  /*0320*/  IMNMX R11, R3, 0x8, PT ;  /* 0x00000008030b7817 */ /* 0x000fe40003800200 */
[----:B------:R-:W-:Y:S02]  /*0330*/  IABS R9, R4 ;  /* 0x0000000400097213 */ /* 0x000fe40000000000 */
[----:B------:R-:W-:-:S04]  /*0340*/  IABS R7, R11 ;  /* 0x0000000b00077213 */ /* 0x000fc80000000000 */
[----:B------:R-:W0:Y:S08]  /*0350*/  I2F.RP R0, R7 ;  /* 0x0000000700007306 */ /* 0x000e300000209400 */
[----:B0-----:R-:W0:Y:S02]  /*0360*/  MUFU.RCP R0, R0 ;  /* 0x0000000000007308 */ /* 0x001e240000001000 */
[----:B0-----:R-:W-:-:S06]  /*0370*/  IADD3 R3, R0, 0xffffffe, RZ ;  /* 0x0ffffffe00037810 */ /* 0x001fcc0007ffe0ff */
[----:B------:R-:W0:Y:S02]  /*0380*/  F2I.FTZ.U32.TRUNC.NTZ R3, R3 ;  /* 0x0000000300037305 */ /* 0x000e24000021f000 */
[----:B0-----:R-:W-:-:S04]  /*0390*/  IMAD.MOV R8, RZ, RZ, -R3 ;  /* 0x000000ffff087224 */ /* 0x001fc800078e0a03 */
[----:B------:R-:W-:Y:S01]  /*03a0*/  IMAD.MOV.U32 R2, RZ, RZ, R8 ;  /* 0x000000ffff027224 */ /* 0x000fe200078e0008 */
[----:B------:R-:W-:-:S03]  /*03b0*/  IABS R8, R11 ;  /* 0x0000000b00087213 */ /* 0x000fc60000000000 */
[----:B------:R-:W-:Y:S02]  /*03c0*/  IMAD R5, R2, R7, RZ ;  /* 0x0000000702057224 */ /* 0x000fe400078e02ff */
[----:B------:R-:W-:Y:S02]  /*03d0*/  IMAD.MOV.U32 R2, RZ, RZ, RZ ;  /* 0x000000ffff027224 */ /* 0x000fe400078e00ff */
[----:B------:R-:W-:Y:S02]  /*03e0*/  IMAD.MOV R0, RZ, RZ, -R8 ;  /* 0x000000ffff007224 */ /* 0x000fe400078e0a08 */
[----:B------:R-:W-:Y:S01]  /*03f0*/  IMAD.HI.U32 R2, R3, R5, R2 ;  /* 0x0000000503027227 */ /* 0x000fe200078e0002 */
[----:B------:R-:W-:-:S05]  /*0400*/  LOP3.LUT R3, R167, 0xf, RZ, 0xc0, !PT ;  /* 0x0000000fa7037812 */ /* 0x000fca00078ec0ff */
        /* <DEDUP_REMOVED lines=8> */
[----:B------:R-:W-:-:S07]  /*0490*/  ISETP.GE.AND P2, PT, R0, RZ, PT ;  /* 0x000000ff0000720c */ /* 0x000fce0003f46270 */
[----:B------:R-:W-:Y:S02]  /*04a0*/  @P0 IADD3 R2, R2, 0x1, RZ ;  /* 0x0000000102020810 */ /* 0x000fe40007ffe0ff */
[----:B------:R-:W-:-:S04]  /*04b0*/  ISETP.GT.AND P0, PT, R185, 0x7f, PT ;  /* 0x0000007fb900780c */ /* 0x000fc80003f04270 */
[----:B------:R-:W-:Y:S02]  /*04c0*/  @!P2 IADD3 R2, -R2, RZ, RZ ;  /* 0x000000ff0202a210 */ /* 0x000fe40007ffe1ff */
[----:B------:R-:W-:-:S05]  /*04d0*/  @!P1 LOP3.LUT R2, RZ, R11, RZ, 0x33, !PT ;  /* 0x0000000bff029212 */ /* 0x000fca00078e33ff */
[----:B------:R-:W-:Y:S02]  /*04e0*/  IMAD.MOV R0, RZ, RZ, -R2 ;  /* 0x000000ffff007224 */ /* 0x000fe400078e0a02 */
[----:B------:R-:W-:Y:S01]  /*04f0*/  @!P0 IMAD.SHL.U32 R168, R167, 0x20, RZ ;  /* 0x00000020a7a88824 */ /* 0x000fe200078e00ff */
[----:B------:R-:W-:Y:S01]  /*0500*/  @!P0 CS2R R60, SRZ ;  /* 0x00000000003c8805 */ /* 0x000fe2000001ff00 */
[----:B------:R-:W-:Y:S01]  /*0510*/  IMAD R0, R11, R0, R4 ;  /* 0x000000000b007224 */ /* 0x000fe200078e0204 */
[----:B------:R-:W-:Y:S01]  /*0520*/  @!P0 CS2R R62, SRZ ;  /* 0x00000000003e8805 */ /* 0x000fe2000001ff00 */
[----:B------:R-:W-:Y:S01]  /*0530*/  IMAD.SHL.U32 R155, R2, 0x80, RZ ;  /* 0x00000080029b7824 */ /* 0x000fe200078e00ff */
[----:B------:R-:W-:Y:S01]  /*0540*/  @!P0 LOP3.LUT R168, R168, 0x60, RZ, 0xc0, !PT ;  /* 0x00000060a8a88812 */ /* 0x000fe200078ec0ff */
[----:B------:R-:W-:-:S04]  /*0550*/  IMAD.IADD R0, R6, 0x1, R0 ;  /* 0x0000000106007824 */ /* 0x000fc800078e0200 */
[----:B------:R-:W-:Y:S01]  /*0560*/  IMAD R156, R0, 0x10, R3 ;  /* 0x00000010009c7824 */ /* 0x000fe200078e0203 */
[----:B------:R-:W-:Y:S05]  /*0570*/  @!P0 BRA `(.L_x_0) ;  /* 0x00006fb000008947 */ /* 0x000fea0003800000 */
[----:B------:R-:W-:Y:S01]  /*0580*/  IABS R0, c[0x0][0x17c] ;  /* 0x00005f0000007a13 */ /* 0x000fe20000000000 */
[C---:B------:R-:W-:Y:S01]  /*0590*/  IMAD.SHL.U32 R168, R167.reuse, 0x20, RZ ;  /* 0x00000020a7a87824 */ /* 0x040fe200078e00ff */
[--C-:B------:R-:W-:Y:S01]  /*05a0*/  SHF.R.U32.HI R4, RZ, 0x7, R167.reuse ;  /* 0x00000007ff047819 */ /* 0x100fe200000116a7 */
[----:B------:R-:W-:Y:S01]  /*05b0*/  IMAD.MOV.U32 R166, RZ, RZ, c[0x0][0x18c] ;  /* 0x00006300ffa67624 */ /* 0x000fe200078e00ff */
[----:B------:R-:W0:Y:S01]  /*05c0*/  I2F.RP R3, R0 ;  /* 0x0000000000037306 */ /* 0x000e220000209400 */
[----:B------:R-:W-:Y:S01]  /*05d0*/  LOP3.LUT R186, R167, 0x7f, RZ, 0xc0, !PT ;  /* 0x0000007fa7ba7812 */ /* 0x000fe200078ec0ff */
[----:B------:R-:W-:Y:S01]  /*05e0*/  IMAD.MOV.U32 R165, RZ, RZ, c[0x0][0x188] ;  /* 0x00006200ffa57624 */ /* 0x000fe200078e00ff */
[----:B------:R-:W-:Y:S01]  /*05f0*/  SGXT.U32 R4, R4, 0x1 ;  /* 0x000000010404781a */ /* 0x000fe20000000000 */
[----:B------:R-:W-:Y:S01]  /*0600*/  IMAD R184, R187, c[0x0][0x188], RZ ;  /* 0x00006200bbb87a24 */ /* 0x000fe200078e02ff */
[----:B------:R-:W-:Y:S01]  /*0610*/  SHF.R.S32.HI R180, RZ, 0x7, R167 ;  /* 0x00000007ffb47819 */ /* 0x000fe200000114a7 */
[C---:B------:R-:W-:Y:S01]  /*0620*/  IMAD.SHL.U32 R5, R186.reuse, 0x2, RZ ;  /* 0x00000002ba057824 */ /* 0x040fe200078e00ff */
[----:B------:R-:W-:Y:S01]  /*0630*/  SHF.R.S32.HI R2, RZ, 0x1f, R185 ;  /* 0x0000001fff027819 */ /* 0x000fe200000114b9 */
[----:B------:R-:W-:Y:S01]  /*0640*/  IMAD R153, R186, c[0x0][0x18c], RZ ;  /* 0x00006300ba997a24 */ /* 0x000fe200078e02ff */
[----:B------:R-:W-:Y:S01]  /*0650*/  LOP3.LUT R9, R155, R4, RZ, 0xfc, !PT ;  /* 0x000000049b097212 */ /* 0x000fe200078efcff */
[----:B------:R-:W-:Y:S01]  /*0660*/  IMAD R183, R191, c[0x0][0x188], RZ ;  /* 0x00006200bfb77a24 */ /* 0x000fe200078e02ff */
[----:B------:R-:W-:Y:S01]  /*0670*/  SGXT R180, R180, 0x1 ;  /* 0x00000001b4b4781a */ /* 0x000fe20000000200 */
[----:B------:R-:W-:Y:S01]  /*0680*/  IMAD R182, R194, c[0x0][0x188], RZ ;  /* 0x00006200c2b67a24 */ /* 0x000fe200078e02ff */
[----:B------:R-:W-:Y:S01]  /*0690*/  LEA.HI R185, R2, R185, RZ, 0x7 ;  /* 0x000000b902b97211 */ /* 0x000fe200078f38ff */
[----:B------:R-:W-:Y:S01]  /*06a0*/  IMAD.SHL.U32 R165, R165, 0x80, RZ ;  /* 0x00000080a5a57824 */ /* 0x000fe200078e00ff */
[C---:B------:R-:W-:Y:S01]  /*06b0*/  LOP3.LUT R2, R9.reuse, 0x7e, RZ, 0xfc, !PT ;  /* 0x0000007e09027812 */ /* 0x040fe200078efcff */
[----:B0-----:R-:W0:Y:S01]  /*06c0*/  MUFU.RCP R3, R3 ;  /* 0x0000000300037308 */ /* 0x001e220000001000 */
[----:B------:R-:W-:Y:S01]  /*06d0*/  LOP3.LUT R10, R9, 0x7c, RZ, 0xfc, !PT ;  /* 0x0000007c090a7812 */ /* 0x000fe200078efcff */
[----:B------:R-:W-:Y:S01]  /*06e0*/  ULDC UR4, c[0x0][0x180] ;  /* 0x0000600000047ab9 */ /* 0x000fe20000000800 */
[----:B------:R-:W-:-:S02]  /*06f0*/  LOP3.LUT R180, R5, 0x110, R180, 0x78, !PT ;  /* 0x0000011005b47812 */ /* 0x000fc400078e78b4 */
[----:B------:R-:W-:Y:S02]  /*0700*/  IABS R5, R2 ;  /* 0x0000000200057213 */ /* 0x000fe40000000000 */
[----:B------:R-:W-:Y:S02]  /*0710*/  IABS R7, R10 ;  /* 0x0000000a00077213 */ /* 0x000fe40000000000 */
[----:B------:R-:W-:Y:S02]  /*0720*/  ISETP.GE.AND P0, PT, R2, RZ, PT ;  /* 0x000000ff0200720c */ /* 0x000fe40003f06270 */
[C---:B------:R-:W-:Y:S02]  /*0730*/  LOP3.LUT R14, R9.reuse, 0x7a, RZ, 0xfc, !PT ;  /* 0x0000007a090e7812 */ /* 0x040fe400078efcff */
[----:B------:R-:W-:Y:S02]  /*0740*/  LOP3.LUT R16, R9, 0x76, RZ, 0xfc, !PT ;  /* 0x0000007609107812 */ /* 0x000fe400078efcff */
[----:B------:R-:W-:-:S02]  /*0750*/  IABS R11, R14 ;  /* 0x0000000e000b7213 */ /* 0x000fc40000000000 */
[----:B0-----:R-:W-:Y:S02]  /*0760*/  IADD3 R12, R3, 0xffffffe, RZ ;  /* 0x0ffffffe030c7810 */ /* 0x001fe40007ffe0ff */
[----:B------:R-:W-:Y:S02]  /*0770*/  IABS R8, R16 ;  /* 0x0000001000087213 */ /* 0x000fe40000000000 */
[----:B------:R0:W1:Y:S01]  /*0780*/  F2I.FTZ.U32.TRUNC.NTZ R13, R12 ;  /* 0x0000000c000d7305 */ /* 0x000062000021f000 */
[C---:B------:R-:W-:Y:S02]  /*0790*/  LOP3.LUT R15, R9.reuse, 0x78, RZ, 0xfc, !PT ;  /* 0x00000078090f7812 */ /* 0x040fe400078efcff */
[C---:B------:R-:W-:Y:S02]  /*07a0*/  LOP3.LUT R18, R9.reuse, 0x72, RZ, 0xfc, !PT ;  /* 0x0000007209127812 */ /* 0x040fe400078efcff */
[----:B------:R-:W-:Y:S02]  /*07b0*/  LOP3.LUT R17, R9, 0x74, RZ, 0xfc, !PT ;  /* 0x0000007409117812 */ /* 0x000fe400078efcff */
[----:B------:R-:W-:-:S02]  /*07c0*/  ISETP.GE.AND P5, PT, R10, RZ, PT ;  /* 0x000000ff0a00720c */ /* 0x000fc40003fa6270 */
[----:B0-----:R-:W-:Y:S02]  /*07d0*/  MOV R12, RZ ;  /* 0x000000ff000c7202 */ /* 0x001fe40000000f00 */
[C---:B------:R-:W-:Y:S02]  /*07e0*/  LOP3.LUT R19, R9.reuse, 0x6e, RZ, 0xfc, !PT ;  /* 0x0000006e09137812 */ /* 0x040fe400078efcff */
[C---:B------:R-:W-:Y:S02]  /*07f0*/  LOP3.LUT R22, R9.reuse, 0x62, RZ, 0xfc, !PT ;  /* 0x0000006209167812 */ /* 0x040fe400078efcff */
[C---:B------:R-:W-:Y:S01]  /*0800*/  LOP3.LUT R20, R9.reuse, 0x64, RZ, 0xfc, !PT ;  /* 0x0000006409147812 */ /* 0x040fe200078efcff */
[----:B-1----:R-:W-:Y:S01]  /*0810*/  IMAD.MOV R3, RZ, RZ, -R13 ;  /* 0x000000ffff037224 */ /* 0x002fe200078e0a0d */
[----:B------:R-:W-:Y:S02]  /*0820*/  LOP3.LUT R24, R9, 0x60, RZ, 0xfc, !PT ;  /* 0x0000006009187812 */ /* 0x000fe400078efcff */
[----:B------:R-:W-:Y:S01]  /*0830*/  IABS R23, R22 ;  /* 0x0000001600177213 */ /* 0x000fe20000000000 */
[----:B------:R-:W-:Y:S01]  /*0840*/  IMAD R3, R3, R0, RZ ;  /* 0x0000000003037224 */ /* 0x000fe200078e02ff */
[----:B------:R-:W-:-:S02]  /*0850*/  IABS R25, R24 ;  /* 0x0000001800197213 */ /* 0x000fc40000000000 */
[----:B------:R-:W-:Y:S01]  /*0860*/  LOP3.LUT R26, R9, 0x5e, RZ, 0xfc, !PT ;  /* 0x0000005e091a7812 */ /* 0x000fe200078efcff */
[----:B------:R-:W-:Y:S01]  /*0870*/  IMAD.HI.U32 R12, R13, R3, R12 ;  /* 0x000000030d0c7227 */ /* 0x000fe200078e000c */
[----:B------:R-:W-:Y:S02]  /*0880*/  IABS R13, R15 ;  /* 0x0000000f000d7213 */ /* 0x000fe40000000000 */
[C---:B------:R-:W-:Y:S02]  /*0890*/  LOP3.LUT R28, R9.reuse, 0x56, RZ, 0xfc, !PT ;  /* 0x00000056091c7812 */ /* 0x040fe400078efcff */
[C---:B------:R-:W-:Y:S01]  /*08a0*/  LOP3.LUT R30, R9.reuse, 0x54, RZ, 0xfc, !PT ;  /* 0x00000054091e7812 */ /* 0x040fe200078efcff */
[C---:B------:R-:W-:Y:S01]  /*08b0*/  IMAD.HI.U32 R2, R12.reuse, R5, RZ ;  /* 0x000000050c027227 */ /* 0x040fe200078e00ff */
[----:B------:R-:W-:Y:S02]  /*08c0*/  IABS R29, R28 ;  /* 0x0000001c001d7213 */ /* 0x000fe40000000000 */
[C---:B------:R-:W-:Y:S01]  /*08d0*/  LOP3.LUT R32, R9.reuse, 0x52, RZ, 0xfc, !PT ;  /* 0x0000005209207812 */ /* 0x040fe200078efcff */
[----:B------:R-:W-:Y:S01]  /*08e0*/  IMAD.HI.U32 R3, R12, R7, RZ ;  /* 0x000000070c037227 */ /* 0x000fe200078e00ff */
[----:B------:R-:W-:-:S02]  /*08f0*/  LOP3.LUT R34, R9, 0x50, RZ, 0xfc, !PT ;  /* 0x0000005009227812 */ /* 0x000fc400078efcff */
[C---:B------:R-:W-:Y:S01]  /*0900*/  LOP3.LUT R35, R9.reuse, 0x4e, RZ, 0xfc, !PT ;  /* 0x0000004e09237812 */ /* 0x040fe200078efcff */
[----:B------:R-:W-:Y:S01]  /*0910*/  IMAD.MOV R2, RZ, RZ, -R2 ;  /* 0x000000ffff027224 */ /* 0x000fe200078e0a02 */
[----:B------:R-:W-:Y:S01]  /*0920*/  IABS R31, R34 ;  /* 0x00000022001f7213 */ /* 0x000fe20000000000 */
[----:B------:R-:W-:Y:S01]  /*0930*/  IMAD.MOV R6, RZ, RZ, -R3 ;  /* 0x000000ffff067224 */ /* 0x000fe200078e0a03 */
[----:B------:R-:W-:Y:S01]  /*0940*/  IABS R33, R35 ;  /* 0x0000002300217213 */ /* 0x000fe20000000000 */
[C---:B------:R-:W-:Y:S01]  /*0950*/  IMAD R3, R0.reuse, R2, R5 ;  /* 0x0000000200037224 */ /* 0x040fe200078e0205 */
[C---:B------:R-:W-:Y:S01]  /*0960*/  LOP3.LUT R36, R9.reuse, 0x4c, RZ, 0xfc, !PT ;  /* 0x0000004c09247812 */ /* 0x040fe200078efcff */
[----:B------:R-:W-:Y:S01]  /*0970*/  IMAD R2, R0, R6, R7 ;  /* 0x0000000600027224 */ /* 0x000fe200078e0207 */
[----:B------:R-:W-:Y:S01]  /*0980*/  LOP3.LUT R40, R9, 0x42, RZ, 0xfc, !PT ;  /* 0x0000004209287812 */ /* 0x000fe200078efcff */
[----:B------:R-:W-:Y:S01]  /*0990*/  IMAD.HI.U32 R4, R12, R11, RZ ;  /* 0x0000000b0c047227 */ /* 0x000fe200078e00ff */
[----:B------:R-:W-:-:S02]  /*09a0*/  ISETP.GT.U32.AND P3, PT, R0, R3, PT ;  /* 0x000000030000720c */ /* 0x000fc40003f64070 */
[----:B------:R-:W-:Y:S01]  /*09b0*/  ISETP.GT.U32.AND P4, PT, R0, R2, PT ;  /* 0x000000020000720c */ /* 0x000fe20003f84070 */
[----:B------:R-:W-:Y:S01]  /*09c0*/  IMAD.MOV.U32 R7, RZ, RZ, R8 ;  /* 0x000000ffff077224 */ /* 0x000fe200078e0008 */
[----:B------:R-:W-:Y:S01]  /*09d0*/  IABS R8, R18 ;  /* 0x0000001200087213 */ /* 0x000fe20000000000 */
[----:B------:R-:W-:Y:S01]  /*09e0*/  IMAD.MOV R4, RZ, RZ, -R4 ;  /* 0x000000ffff047224 */ /* 0x000fe200078e0a04 */
[C---:B------:R-:W-:Y:S01]  /*09f0*/  LOP3.LUT R42, R9.reuse, 0x40, RZ, 0xfc, !PT ;  /* 0x00000040092a7812 */ /* 0x040fe200078efcff */
[----:B------:R-:W-:Y:S01]  /*0a00*/  IMAD.HI.U32 R6, R12, R7, RZ ;  /* 0x000000070c067227 */ /* 0x000fe200078e00ff */
[C---:B------:R-:W-:Y:S02]  /*0a10*/  LOP3.LUT R44, R9.reuse, 0x3e, RZ, 0xfc, !PT ;  /* 0x0000003e092c7812 */ /* 0x040fe400078efcff */
[----:B------:R-:W-:Y:S01]  /*0a20*/  LOP3.LUT R45, R9, 0x3c, RZ, 0xfc, !PT ;  /* 0x0000003c092d7812 */ /* 0x000fe200078efcff */
[----:B------:R-:W-:Y:S01]  /*0a30*/  IMAD R4, R0, R4, R11 ;  /* 0x0000000400047224 */ /* 0x000fe200078e020b */
[----:B------:R-:W-:Y:S01]  /*0a40*/  IABS R11, R17 ;  /* 0x00000011000b7213 */ /* 0x000fe20000000000 */
[----:B------:R-:W-:Y:S01]  /*0a50*/  IMAD.MOV R6, RZ, RZ, -R6 ;  /* 0x000000ffff067224 */ /* 0x000fe200078e0a06 */
[----:B------:R-:W-:Y:S01]  /*0a60*/  IABS R41, R44 ;  /* 0x0000002c00297213 */ /* 0x000fe20000000000 */
[----:B------:R-:W-:Y:S01]  /*0a70*/  IMAD.HI.U32 R5, R12, R13, RZ ;  /* 0x0000000d0c057227 */ /* 0x000fe200078e00ff */
[----:B------:R-:W-:-:S02]  /*0a80*/  ISETP.GT.U32.AND P2, PT, R0, R4, PT ;  /* 0x000000040000720c */ /* 0x000fc40003f44070 */
[----:B------:R-:W-:Y:S01]  /*0a90*/  @!P4 IADD3 R2, R2, -R0, RZ ;  /* 0x800000000202c210 */ /* 0x000fe20007ffe0ff */
[C---:B------:R-:W-:Y:S01]  /*0aa0*/  IMAD R6, R0.reuse, R6, R7 ;  /* 0x0000000600067224 */ /* 0x040fe200078e0207 */
[----:B------:R-:W-:Y:S01]  /*0ab0*/  IABS R43, R45 ;  /* 0x0000002d002b7213 */ /* 0x000fe20000000000 */
[----:B------:R-:W-:Y:S01]  /*0ac0*/  @!P3 IMAD.IADD R3, R3, 0x1, -R0 ;  /* 0x000000010303b824 */ /* 0x000fe200078e0a00 */
[C---:B------:R-:W-:Y:S01]  /*0ad0*/  ISETP.GT.U32.AND P3, PT, R0.reuse, R2, PT ;  /* 0x000000020000720c */ /* 0x040fe20003f64070 */
[----:B------:R-:W-:Y:S01]  /*0ae0*/  IMAD.MOV R5, RZ, RZ, -R5 ;  /* 0x000000ffff057224 */ /* 0x000fe200078e0a05 */
[----:B------:R-:W-:Y:S01]  /*0af0*/  ISETP.GT.U32.AND P4, PT, R0, R6, PT ;  /* 0x000000060000720c */ /* 0x000fe20003f84070 */
[----:B------:R-:W-:Y:S01]  /*0b00*/  IMAD.HI.U32 R7, R12, R11, RZ ;  /* 0x0000000b0c077227 */ /* 0x000fe200078e00ff */
[C---:B------:R-:W-:Y:S02]  /*0b10*/  ISETP.GT.U32.AND P6, PT, R0.reuse, R3, PT ;  /* 0x000000030000720c */ /* 0x040fe40003fc4070 */
[C---:B------:R-:W-:Y:S01]  /*0b20*/  LOP3.LUT R50, R9.reuse, 0x2c, RZ, 0xfc, !PT ;  /* 0x0000002c09327812 */ /* 0x040fe200078efcff */
[----:B------:R-:W-:Y:S01]  /*0b30*/  IMAD R5, R0, R5, R13 ;  /* 0x0000000500057224 */ /* 0x000fe200078e020d */
[----:B------:R-:W-:Y:S01]  /*0b40*/  LOP3.LUT R52, R9, 0x2a, RZ, 0xfc, !PT ;  /* 0x0000002a09347812 */ /* 0x000fe200078efcff */
[----:B------:R-:W-:Y:S01]  /*0b50*/  IMAD.MOV.U32 R13, RZ, RZ, R8 ;  /* 0x000000ffff0d7224 */ /* 0x000fe200078e0008 */
[----:B------:R-:W-:Y:S01]  /*0b60*/  IABS R49, R50 ;  /* 0x0000003200317213 */ /* 0x000fe20000000000 */
[----:B------:R-:W-:Y:S01]  /*0b70*/  @!P2 IMAD.IADD R4, R4, 0x1, -R0 ;  /* 0x000000010404a824 */ /* 0x000fe200078e0a00 */
[----:B------:R-:W-:Y:S01]  /*0b80*/  ISETP.GT.U32.AND P1, PT, R0, R5, PT ;  /* 0x000000050000720c */ /* 0x000fe20003f24070 */
[----:B------:R-:W-:Y:S01]  /*0b90*/  IMAD.HI.U32 R8, R12, R13, RZ ;  /* 0x0000000d0c087227 */ /* 0x000fe200078e00ff */
[----:B------:R-:W-:-:S02]  /*0ba0*/  ISETP.GE.AND P2, PT, R14, RZ, PT ;  /* 0x000000ff0e00720c */ /* 0x000fc40003f46270 */
[----:B------:R-:W-:Y:S01]  /*0bb0*/  IABS R51, R52 ;  /* 0x0000003400337213 */ /* 0x000fe20000000000 */
[----:B------:R-:W-:Y:S01]  /*0bc0*/  IMAD.MOV R7, RZ, RZ, -R7 ;  /* 0x000000ffff077224 */ /* 0x000fe200078e0a07 */
[C---:B------:R-:W-:Y:S01]  /*0bd0*/  LOP3.LUT R56, R9.reuse, 0x26, RZ, 0xfc, !PT ;  /* 0x0000002609387812 */ /* 0x040fe200078efcff */
[----:B------:R-:W-:Y:S01]  /*0be0*/  @!P4 IMAD.IADD R6, R6, 0x1, -R0 ;  /* 0x000000010606c824 */ /* 0x000fe200078e0a00 */
[C---:B------:R-:W-:Y:S01]  /*0bf0*/  ISETP.GT.U32.AND P4, PT, R0.reuse, R4, PT ;  /* 0x000000040000720c */ /* 0x040fe20003f84070 */
[----:B------:R-:W-:Y:S01]  /*0c00*/  IMAD.MOV R10, RZ, RZ, -R8 ;  /* 0x000000ffff0a7224 */ /* 0x000fe200078e0a08 */
[C---:B------:R-:W-:Y:S01]  /*0c10*/  LOP3.LUT R54, R9.reuse, 0x28, RZ, 0xfc, !PT ;  /* 0x0000002809367812 */ /* 0x040fe200078efcff */
[C---:B------:R-:W-:Y:S01]  /*0c20*/  IMAD R8, R0.reuse, R7, R11 ;  /* 0x0000000700087224 */ /* 0x040fe200078e020b */
[----:B------:R-:W-:Y:S01]  /*0c30*/  LOP3.LUT R11, R9, 0x70, RZ, 0xfc, !PT ;  /* 0x00000070090b7812 */ /* 0x000fe200078efcff */
[--C-:B------:R-:W-:Y:S01]  /*0c40*/  @!P6 IMAD.IADD R3, R3, 0x1, -R0.reuse ;  /* 0x000000010303e824 */ /* 0x100fe200078e0a00 */
[C---:B------:R-:W-:Y:S01]  /*0c50*/  ISETP.GT.U32.AND P6, PT, R0.reuse, R6, PT ;  /* 0x000000060000720c */ /* 0x040fe20003fc4070 */
[C---:B------:R-:W-:Y:S01]  /*0c60*/  IMAD R7, R0.reuse, R10, R13 ;  /* 0x0000000a00077224 */ /* 0x040fe200078e020d */
[----:B------:R-:W-:Y:S01]  /*0c70*/  IABS R13, R11 ;  /* 0x0000000b000d7213 */ /* 0x000fe20000000000 */
[----:B------:R-:W-:Y:S01]  /*0c80*/  @!P0 IMAD.MOV R3, RZ, RZ, -R3 ;  /* 0x000000ffff038224 */ /* 0x000fe200078e0a03 */
[----:B------:R-:W-:Y:S01]  /*0c90*/  ISETP.GT.U32.AND P0, PT, R0, R8, PT ;  /* 0x000000080000720c */ /* 0x000fe20003f04070 */
[--C-:B------:R-:W-:Y:S01]  /*0ca0*/  @!P3 IMAD.IADD R2, R2, 0x1, -R0.reuse ;  /* 0x000000010202b824 */ /* 0x100fe200078e0a00 */
[----:B------:R-:W-:Y:S01]  /*0cb0*/  LOP3.LUT R58, R9, 0x24, RZ, 0xfc, !PT ;  /* 0x00000024093a7812 */ /* 0x000fe200078efcff */
[--C-:B------:R-:W-:Y:S01]  /*0cc0*/  @!P4 IMAD.IADD R4, R4, 0x1, -R0.reuse ;  /* 0x000000010404c824 */ /* 0x100fe200078e0a00 */
[----:B------:R-:W-:Y:S01]  /*0cd0*/  ISETP.GT.U32.AND P4, PT, R0, R7, PT ;  /* 0x000000070000720c */ /* 0x000fe20003f84070 */
[----:B------:R-:W-:Y:S01]  /*0ce0*/  @!P1 IMAD.IADD R5, R5, 0x1, -R0 ;  /* 0x0000000105059824 */ /* 0x000fe200078e0a00 */
[----:B------:R-:W-:Y:S01]  /*0cf0*/  ISETP.GE.AND P1, PT, R15, RZ, PT ;  /* 0x000000ff0f00720c */ /* 0x000fe20003f26270 */
[----:B------:R-:W-:Y:S01]  /*0d00*/  IMAD.HI.U32 R10, R12, R13, RZ ;  /* 0x0000000d0c0a7227 */ /* 0x000fe200078e00ff */
[----:B------:R-:W-:-:S02]  /*0d10*/  @!P5 IADD3 R2, -R2, RZ, RZ ;  /* 0x000000ff0202d210 */ /* 0x000fc40007ffe1ff */
[----:B------:R-:W-:Y:S01]  /*0d20*/  IABS R15, R19 ;  /* 0x00000013000f7213 */ /* 0x000fe20000000000 */
[----:B------:R-:W-:Y:S01]  /*0d30*/  IMAD.MOV R10, RZ, RZ, -R10 ;  /* 0x000000ffff0a7224 */ /* 0x000fe200078e0a0a */
[----:B------:R-:W-:Y:S01]  /*0d40*/  ISETP.GE.AND P5, PT, R16, RZ, PT ;  /* 0x000000ff1000720c */ /* 0x000fe20003fa6270 */
[--C-:B------:R-:W-:Y:S01]  /*0d50*/  @!P0 IMAD.IADD R8, R8, 0x1, -R0.reuse ;  /* 0x0000000108088824 */ /* 0x100fe200078e0a00 */
[----:B------:R-:W-:Y:S01]  /*0d60*/  ISETP.GE.AND P0, PT, R11, RZ, PT ;  /* 0x000000ff0b00720c */ /* 0x000fe20003f06270 */
[----:B------:R-:W-:Y:S01]  /*0d70*/  IMAD.HI.U32 R11, R12, R15, RZ ;  /* 0x0000000f0c0b7227 */ /* 0x000fe200078e00ff */
[----:B------:R-:W-:Y:S02]  /*0d80*/  ISETP.GT.U32.AND P3, PT, R0, R5, PT ;  /* 0x000000050000720c */ /* 0x000fe40003f64070 */
[----:B------:R-:W-:Y:S01]  /*0d90*/  LOP3.LUT R16, R9, 0x68, RZ, 0xfc, !PT ;  /* 0x0000006809107812 */ /* 0x000fe200078efcff */
[----:B------:R-:W-:Y:S01]  /*0da0*/  IMAD.MOV R14, RZ, RZ, -R11 ;  /* 0x000000ffff0e7224 */ /* 0x000fe200078e0a0b */
[----:B------:R-:W-:Y:S01]  /*0db0*/  IABS R53, R54 ;  /* 0x0000003600357213 */ /* 0x000fe20000000000 */
[--C-:B------:R-:W-:Y:S01]  /*0dc0*/  @!P6 IMAD.IADD R6, R6, 0x1, -R0.reuse ;  /* 0x000000010606e824 */ /* 0x100fe200078e0a00 */
[----:B------:R-:W-:Y:S01]  /*0dd0*/  IABS R21, R16 ;  /* 0x0000001000157213 */ /* 0x000fe20000000000 */
[----:B------:R-:W-:Y:S01]  /*0de0*/  @!P4 IMAD.IADD R7, R7, 0x1, -R0 ;  /* 0x000000010707c824 */ /* 0x000fe200078e0a00 */
[----:B------:R-:W-:Y:S01]  /*0df0*/  ISETP.GE.AND P6, PT, R18, RZ, PT ;  /* 0x000000ff1200720c */ /* 0x000fe20003fc6270 */
[C---:B------:R-:W-:Y:S01]  /*0e00*/  IMAD R11, R0.reuse, R10, R13 ;  /* 0x0000000a000b7224 */ /* 0x040fe200078e020d */
[----:B------:R-:W-:Y:S01]  /*0e10*/  LOP3.LUT R13, R9, 0x6c, RZ, 0xfc, !PT ;  /* 0x0000006c090d7812 */ /* 0x000fe200078efcff */
[----:B------:R-:W-:Y:S01]  /*0e20*/  @!P5 IMAD.MOV R6, RZ, RZ, -R6 ;  /* 0x000000ffff06d224 */ /* 0x000fe200078e0a06 */
[C---:B------:R-:W-:Y:S01]  /*0e30*/  ISETP.GT.U32.AND P4, PT, R0.reuse, R7, PT ;  /* 0x000000070000720c */ /* 0x040fe20003f84070 */
[----:B------:R-:W-:Y:S01]  /*0e40*/  @!P2 IMAD.MOV R4, RZ, RZ, -R4 ;  /* 0x000000ffff04a224 */ /* 0x000fe200078e0a04 */
[C---:B------:R-:W-:Y:S01]  /*0e50*/  ISETP.GT.U32.AND P5, PT, R0.reuse, R11, PT ;  /* 0x0000000b0000720c */ /* 0x040fe20003fa4070 */
[C---:B------:R-:W-:Y:S01]  /*0e60*/  IMAD R10, R0.reuse, R14, R15 ;  /* 0x0000000e000a7224 */ /* 0x040fe200078e020f */
[----:B------:R-:W-:Y:S01]  /*0e70*/  ISETP.GT.U32.AND P2, PT, R0, R8, PT ;  /* 0x000000080000720c */ /* 0x000fe20003f44070 */
[----:B------:R-:W-:Y:S01]  /*0e80*/  @!P3 IMAD.IADD R5, R5, 0x1, -R0 ;  /* 0x000000010505b824 */ /* 0x000fe200078e0a00 */
[----:B------:R-:W-:Y:S01]  /*0e90*/  ISETP.GE.AND P3, PT, R17, RZ, PT ;  /* 0x000000ff1100720c */ /* 0x000fe20003f66270 */
[----:B------:R-:W-:Y:S01]  /*0ea0*/  IMAD.HI.U32 R15, R12, R21, RZ ;  /* 0x000000150c0f7227 */ /* 0x000fe200078e00ff */
[----:B------:R-:W-:-:S02]  /*0eb0*/  IABS R17, R13 ;  /* 0x0000000d00117213 */ /* 0x000fc40000000000 */
[----:B------:R-:W-:Y:S01]  /*0ec0*/  LOP3.LUT R14, R9, 0x6a, RZ, 0xfc, !PT ;  /* 0x0000006a090e7812 */ /* 0x000fe200078efcff */
[----:B------:R-:W-:Y:S01]  /*0ed0*/  IMAD.MOV R15, RZ, RZ, -R15 ;  /* 0x000000ffff0f7224 */ /* 0x000fe200078e0a0f */
[----:B------:R-:W-:Y:S01]  /*0ee0*/  @!P1 IADD3 R5, -R5, RZ, RZ ;  /* 0x000000ff05059210 */ /* 0x000fe20007ffe1ff */
[--C-:B------:R-:W-:Y:S01]  /*0ef0*/  @!P4 IMAD.IADD R7, R7, 0x1, -R0.reuse ;  /* 0x000000010707c824 */ /* 0x100fe200078e0a00 */
[----:B------:R-:W-:Y:S01]  /*0f00*/  ISETP.GT.U32.AND P4, PT, R0, R10, PT ;  /* 0x0000000a0000720c */ /* 0x000fe20003f84070 */
[--C-:B------:R-:W-:Y:S01]  /*0f10*/  @!P5 IMAD.IADD R11, R11, 0x1, -R0.reuse ;  /* 0x000000010b0bd824 */ /* 0x100fe200078e0a00 */
[----:B------:R-:W-:Y:S01]  /*0f20*/  ISETP.GE.AND P1, PT, R19, RZ, PT ;  /* 0x000000ff1300720c */ /* 0x000fe20003f26270 */
[----:B------:R-:W-:Y:S01]  /*0f30*/  @!P2 IMAD.IADD R8, R8, 0x1, -R0 ;  /* 0x000000010808a824 */ /* 0x000fe200078e0a00 */
[----:B------:R-:W-:Y:S01]  /*0f40*/  ISETP.GE.AND P2, PT, R13, RZ, PT ;  /* 0x000000ff0d00720c */ /* 0x000fe20003f46270 */
[----:B------:R-:W-:Y:S01]  /*0f50*/  IMAD.HI.U32 R13, R12, R17, RZ ;  /* 0x000000110c0d7227 */ /* 0x000fe200078e00ff */
[----:B------:R-:W-:-:S02]  /*0f60*/  ISETP.GT.U32.AND P5, PT, R0, R11, PT ;  /* 0x0000000b0000720c */ /* 0x000fc40003fa4070 */
[----:B------:R-:W-:Y:S01]  /*0f70*/  IABS R19, R14 ;  /* 0x0000000e00137213 */ /* 0x000fe20000000000 */
[----:B------:R-:W-:Y:S01]  /*0f80*/  IMAD.MOV R13, RZ, RZ, -R13 ;  /* 0x000000ffff0d7224 */ /* 0x000fe200078e0a0d */
[----:B------:R-:W-:Y:S01]  /*0f90*/  LOP3.LUT R18, R9, 0x66, RZ, 0xfc, !PT ;  /* 0x0000006609127812 */ /* 0x000fe200078efcff */
[----:B------:R-:W-:Y:S01]  /*0fa0*/  @!P3 IMAD.MOV R8, RZ, RZ, -R8 ;  /* 0x000000ffff08b224 */ /* 0x000fe200078e0a08 */
[----:B------:R-:W-:Y:S01]  /*0fb0*/  ISETP.GE.AND P3, PT, R14, RZ, PT ;  /* 0x000000ff0e00720c */ /* 0x000fe20003f66270 */
[----:B------:R-:W-:Y:S01]  /*0fc0*/  @!P4 IMAD.IADD R10, R10, 0x1, -R0 ;  /* 0x000000010a0ac824 */ /* 0x000fe200078e0a00 */
[----:B------:R-:W-:Y:S01]  /*0fd0*/  @!P6 IADD3 R7, -R7, RZ, RZ ;  /* 0x000000ff0707e210 */ /* 0x000fe20007ffe1ff */
[----:B------:R-:W-:Y:S01]  /*0fe0*/  IMAD R13, R0, R13, R17 ;  /* 0x0000000d000d7224 */ /* 0x000fe200078e0211 */
[----:B------:R-:W-:Y:S01]  /*0ff0*/  IABS R17, R18 ;  /* 0x0000001200117213 */ /* 0x000fe20000000000 */
[----:B------:R-:W-:Y:S01]  /*1000*/  IMAD.HI.U32 R14, R12, R19, RZ ;  /* 0x000000130c0e7227 */ /* 0x000fe200078e00ff */
[----:B------:R-:W-:-:S02]  /*1010*/  ISETP.GT.U32.AND P4, PT, R0, R10, PT ;  /* 0x0000000a0000720c */ /* 0x000fc40003f84070 */
[----:B------:R-:W-:Y:S01]  /*1020*/  ISETP.GE.AND P6, PT, R16, RZ, PT ;  /* 0x000000ff1000720c */ /* 0x000fe20003fc6270 */
[----:B------:R-:W-:Y:S01]  /*1030*/  @!P5 IMAD.IADD R11, R11, 0x1, -R0 ;  /* 0x000000010b0bd824 */ /* 0x000fe200078e0a00 */
[C---:B------:R-:W-:Y:S01]  /*1040*/  ISETP.GT.U32.AND P5, PT, R0.reuse, R13, PT ;  /* 0x0000000d0000720c */ /* 0x040fe20003fa4070 */
[----:B------:R-:W-:Y:S01]  /*1050*/  IMAD.MOV R14, RZ, RZ, -R14 ;  /* 0x000000ffff0e7224 */ /* 0x000fe200078e0a0e */
[C---:B------:R-:W-:Y:S01]  /*1060*/  LOP3.LUT R59, R9.reuse, 0x22, RZ, 0xfc, !PT ;  /* 0x00000022093b7812 */ /* 0x040fe200078efcff */
[C---:B------:R-:W-:Y:S01]  /*1070*/  IMAD R15, R0.reuse, R15, R21 ;  /* 0x0000000f000f7224 */ /* 0x040fe200078e0215 */
[----:B------:R-:W-:Y:S01]  /*1080*/  IABS R21, R20 ;  /* 0x0000001400157213 */ /* 0x000fe20000000000 */
[C---:B------:R-:W-:Y:S01]  /*1090*/  IMAD R14, R0.reuse, R14, R19 ;  /* 0x0000000e000e7224 */ /* 0x040fe200078e0213 */
[----:B------:R-:W-:Y:S01]  /*10a0*/  LOP3.LUT R60, R9, 0x20, RZ, 0xfc, !PT ;  /* 0x00000020093c7812 */ /* 0x000fe200078efcff */
[----:B------:R-:W-:Y:S01]  /*10b0*/  @!P0 IMAD.MOV R11, RZ, RZ, -R11 ;  /* 0x000000ffff0b8224 */ /* 0x000fe200078e0a0b */
[----:B------:R-:W-:Y:S01]  /*10c0*/  ISETP.GT.U32.AND P0, PT, R0, R15, PT ;  /* 0x0000000f0000720c */ /* 0x000fe20003f04070 */
[----:B------:R-:W-:Y:S01]  /*10d0*/  @!P4 IMAD.IADD R10, R10, 0x1, -R0 ;  /* 0x000000010a0ac824 */ /* 0x000fe200078e0a00 */
[----:B------:R-:W-:Y:S01]  /*10e0*/  ISETP.GT.U32.AND P4, PT, R0, R14, PT ;  /* 0x0000000e0000720c */ /* 0x000fe20003f84070 */
[----:B------:R-:W-:Y:S01]  /*10f0*/  IMAD.HI.U32 R16, R12, R17, RZ ;  /* 0x000000110c107227 */ /* 0x000fe200078e00ff */
[----:B------:R-:W-:-:S02]  /*1100*/  IABS R55, R60 ;  /* 0x0000003c00377213 */ /* 0x000fc40000000000 */
[----:B------:R-:W-:Y:S01]  /*1110*/  IABS R89, c[0x0][0x178] ;  /* 0x00005e0000597a13 */ /* 0x000fe20000000000 */
[----:B------:R-:W-:Y:S01]  /*1120*/  @!P5 IMAD.IADD R13, R13, 0x1, -R0 ;  /* 0x000000010d0dd824 */ /* 0x000fe200078e0a00 */
[C---:B------:R-:W-:Y:S01]  /*1130*/  LOP3.LUT R68, R9.reuse, 0xc, RZ, 0xfc, !PT ;  /* 0x0000000c09447812 */ /* 0x040fe200078efcff */
[----:B------:R-:W-:Y:S01]  /*1140*/  IMAD.MOV R16, RZ, RZ, -R16 ;  /* 0x000000ffff107224 */ /* 0x000fe200078e0a10 */
[----:B------:R-:W-:Y:S01]  /*1150*/  LOP3.LUT R70, R9, 0xa, RZ, 0xfc, !PT ;  /* 0x0000000a09467812 */ /* 0x000fe200078efcff */
[----:B------:R-:W-:Y:S01]  /*1160*/  @!P1 IMAD.MOV R10, RZ, RZ, -R10 ;  /* 0x000000ffff0a9224 */ /* 0x000fe200078e0a0a */
[----:B------:R-:W-:Y:S01]  /*1170*/  ISETP.GT.U32.AND P5, PT, R0, R13, PT ;  /* 0x0000000d0000720c */ /* 0x000fe20003fa4070 */
[--C-:B------:R-:W-:Y:S01]  /*1180*/  @!P0 IMAD.IADD R15, R15, 0x1, -R0.reuse ;  /* 0x000000010f0f8824 */ /* 0x100fe200078e0a00 */
[----:B------:R-:W-:Y:S01]  /*1190*/  ISETP.GE.AND P1, PT, R18, RZ, PT ;  /* 0x000000ff1200720c */ /* 0x000fe20003f26270 */
[----:B------:R-:W-:Y:S01]  /*11a0*/  @!P4 IMAD.IADD R14, R14, 0x1, -R0 ;  /* 0x000000010e0ec824 */ /* 0x000fe200078e0a00 */
[----:B------:R-:W-:Y:S01]  /*11b0*/  IABS R75, R68 ;  /* 0x00000044004b7213 */ /* 0x000fe20000000000 */
[C---:B------:R-:W-:Y:S01]  /*11c0*/  IMAD R16, R0.reuse, R16, R17 ;  /* 0x0000001000107224 */ /* 0x040fe200078e0211 */
[----:B------:R-:W-:Y:S01]  /*11d0*/  ISETP.GT.U32.AND P0, PT, R0, R15, PT ;  /* 0x0000000f0000720c */ /* 0x000fe20003f04070 */
[----:B------:R-:W-:Y:S01]  /*11e0*/  IMAD.HI.U32 R18, R12, R23, RZ ;  /* 0x000000170c127227 */ /* 0x000fe200078e00ff */
[----:B------:R-:W-:-:S02]  /*11f0*/  ISETP.GT.U32.AND P4, PT, R0, R14, PT ;  /* 0x0000000e0000720c */ /* 0x000fc40003f84070 */
[----:B------:R-:W-:Y:S01]  /*1200*/  IABS R77, R70 ;  /* 0x00000046004d7213 */ /* 0x000fe20000000000 */
[C---:B------:R-:W-:Y:S01]  /*1210*/  IMAD.HI.U32 R17, R12.reuse, R21, RZ ;  /* 0x000000150c117227 */ /* 0x040fe200078e00ff */
[----:B------:R-:W-:Y:S02]  /*1220*/  LOP3.LUT R72, R9, 0x8, RZ, 0xfc, !PT ;  /* 0x0000000809487812 */ /* 0x000fe400078efcff */
[----:B------:R-:W-:Y:S01]  /*1230*/  @!P5 IADD3 R13, R13, -R0, RZ ;  /* 0x800000000d0dd210 */ /* 0x000fe20007ffe0ff */
[----:B------:R-:W-:Y:S01]  /*1240*/  IMAD.HI.U32 R19, R12, R25, RZ ;  /* 0x000000190c137227 */ /* 0x000fe200078e00ff */
[C---:B------:R-:W-:Y:S02]  /*1250*/  ISETP.GT.U32.AND P5, PT, R0.reuse, R16, PT ;  /* 0x000000100000720c */ /* 0x040fe40003fa4070 */
[----:B------:R-:W-:Y:S01]  /*1260*/  IABS R79, R72 ;  /* 0x00000048004f7213 */ /* 0x000fe20000000000 */
[----:B------:R-:W-:Y:S01]  /*1270*/  IMAD.MOV R18, RZ, RZ, -R18 ;  /* 0x000000ffff127224 */ /* 0x000fe200078e0a12 */
[----:B------:R-:W-:Y:S01]  /*1280*/  LOP3.LUT R74, R9, 0x2, RZ, 0xfc, !PT ;  /* 0x00000002094a7812 */ /* 0x000fe200078efcff */
[----:B------:R-:W-:Y:S01]  /*1290*/  IMAD.MOV R17, RZ, RZ, -R17 ;  /* 0x000000ffff117224 */ /* 0x000fe200078e0a11 */
[----:B------:R-:W-:Y:S01]  /*12a0*/  IABS R85, R9 ;  /* 0x0000000900557213 */ /* 0x000fe20000000000 */
[----:B------:R-:W-:Y:S01]  /*12b0*/  IMAD.MOV R19, RZ, RZ, -R19 ;  /* 0x000000ffff137224 */ /* 0x000fe200078e0a13 */
[----:B------:R-:W-:Y:S01]  /*12c0*/  IABS R83, R74 ;  /* 0x0000004a00537213 */ /* 0x000fe20000000000 */
[----:B------:R-:W-:Y:S01]  /*12d0*/  IMAD R18, R0, R18, R23 ;  /* 0x0000001200127224 */ /* 0x000fe200078e0217 */
[----:B------:R-:W-:Y:S01]  /*12e0*/  LOP3.LUT R168, R168, 0x60, RZ, 0xc0, !PT ;  /* 0x00000060a8a87812 */ /* 0x000fe200078ec0ff */
[C---:B------:R-:W-:Y:S01]  /*12f0*/  IMAD R17, R0.reuse, R17, R21 ;  /* 0x0000001100117224 */ /* 0x040fe200078e0215 */
[----:B------:R-:W-:Y:S01]  /*1300*/  IABS R21, R26 ;  /* 0x0000001a00157213 */ /* 0x000fe20000000000 */
[----:B------:R-:W-:Y:S01]  /*1310*/  IMAD R19, R0, R19, R25 ;  /* 0x0000001300137224 */ /* 0x000fe200078e0219 */
[----:B------:R-:W-:Y:S01]  /*1320*/  LOP3.LUT R193, R194, 0x10, RZ, 0xfc, !PT ;  /* 0x00000010c2c17812 */ /* 0x000fe200078efcff */
[--C-:B------:R-:W-:Y:S01]  /*1330*/  @!P0 IMAD.IADD R15, R15, 0x1, -R0.reuse ;  /* 0x000000010f0f8824 */ /* 0x100fe200078e0a00 */
[----:B------:R-:W-:Y:S01]  /*1340*/  ISETP.GT.U32.AND P0, PT, R0, R18, PT ;  /* 0x000000120000720c */ /* 0x000fe20003f04070 */
[--C-:B------:R-:W-:Y:S01]  /*1350*/  @!P4 IMAD.IADD R14, R14, 0x1, -R0.reuse ;  /* 0x000000010e0ec824 */ /* 0x100fe200078e0a00 */
[----:B------:R-:W-:Y:S01]  /*1360*/  ISETP.GE.AND P4, PT, R20, RZ, PT ;  /* 0x000000ff1400720c */ /* 0x000fe20003f86270 */
[----:B------:R-:W-:Y:S01]  /*1370*/  @!P5 IMAD.IADD R16, R16, 0x1, -R0 ;  /* 0x000000011010d824 */ /* 0x000fe200078e0a00 */
[C---:B------:R-:W-:Y:S01]  /*1380*/  ISETP.GT.U32.AND P5, PT, R0.reuse, R17, PT ;  /* 0x000000110000720c */ /* 0x040fe20003fa4070 */
[----:B------:R-:W-:Y:S01]  /*1390*/  @!P6 IMAD.MOV R15, RZ, RZ, -R15 ;  /* 0x000000ffff0fe224 */ /* 0x000fe200078e0a0f */
[----:B------:R-:W-:Y:S01]  /*13a0*/  ISETP.GT.U32.AND P6, PT, R0, R19, PT ;  /* 0x000000130000720c */ /* 0x000fe20003fc4070 */
[----:B------:R-:W-:Y:S01]  /*13b0*/  @!P2 IMAD.MOV R13, RZ, RZ, -R13 ;  /* 0x000000ffff0da224 */ /* 0x000fe200078e0a0d */
[----:B------:R-:W-:Y:S01]  /*13c0*/  @!P3 IADD3 R14, -R14, RZ, RZ ;  /* 0x000000ff0e0eb210 */ /* 0x000fe20007ffe1ff */
[----:B------:R-:W-:Y:S01]  /*13d0*/  IMAD.HI.U32 R20, R12, R21, RZ ;  /* 0x000000150c147227 */ /* 0x000fe200078e00ff */
[----:B------:R-:W-:-:S02]  /*13e0*/  ISETP.GE.AND P3, PT, R22, RZ, PT ;  /* 0x000000ff1600720c */ /* 0x000fc40003f66270 */
[----:B------:R-:W-:Y:S01]  /*13f0*/  ISETP.GT.U32.AND P2, PT, R0, R16, PT ;  /* 0x000000100000720c */ /* 0x000fe20003f44070 */
[----:B------:R-:W-:Y:S01]  /*1400*/  @!P0 IMAD.IADD R18, R18, 0x1, -R0 ;  /* 0x0000000112128824 */ /* 0x000fe200078e0a00 */
[----:B------:R-:W-:Y:S01]  /*1410*/  LOP3.LUT R22, R9, 0x5c, RZ, 0xfc, !PT ;  /* 0x0000005c09167812 */ /* 0x000fe200078efcff */
[----:B------:R-:W-:Y:S01]  /*1420*/  IMAD.MOV R20, RZ, RZ, -R20 ;  /* 0x000000ffff147224 */ /* 0x000fe200078e0a14 */
[----:B------:R-:W-:Y:S01]  /*1430*/  LOP3.LUT R192, R194, 0x20, RZ, 0xfc, !PT ;  /* 0x00000020c2c07812 */ /* 0x000fe200078efcff */
[--C-:B------:R-:W-:Y:S01]  /*1440*/  @!P5 IMAD.IADD R17, R17, 0x1, -R0.reuse ;  /* 0x000000011111d824 */ /* 0x100fe200078e0a00 */
[----:B------:R-:W-:Y:S01]  /*1450*/  IABS R23, R22 ;  /* 0x0000001600177213 */ /* 0x000fe20000000000 */
[----:B------:R-:W-:Y:S01]  /*1460*/  @!P6 IMAD.IADD R19, R19, 0x1, -R0 ;  /* 0x000000011313e824 */ /* 0x000fe200078e0a00 */
[C---:B------:R-:W-:Y:S01]  /*1470*/  ISETP.GT.U32.AND P6, PT, R0.reuse, R18, PT ;  /* 0x000000120000720c */ /* 0x040fe20003fc4070 */
[C---:B------:R-:W-:Y:S01]  /*1480*/  IMAD R20, R0.reuse, R20, R21 ;  /* 0x0000001400147224 */ /* 0x040fe200078e0215 */
[----:B------:R-:W-:Y:S01]  /*1490*/  ISETP.GT.U32.AND P0, PT, R0, R17, PT ;  /* 0x000000110000720c */ /* 0x000fe20003f04070 */
[----:B------:R-:W-:Y:S01]  /*14a0*/  IMAD.HI.U32 R21, R12, R23, RZ ;  /* 0x000000170c157227 */ /* 0x000fe200078e00ff */
[----:B------:R-:W-:-:S02]  /*14b0*/  ISETP.GE.AND P5, PT, R26, RZ, PT ;  /* 0x000000ff1a00720c */ /* 0x000fc40003fa6270 */
[C---:B------:R-:W-:Y:S01]  /*14c0*/  LOP3.LUT R26, R9.reuse, 0x58, RZ, 0xfc, !PT ;  /* 0x00000058091a7812 */ /* 0x040fe200078efcff */
[----:B------:R-:W-:Y:S01]  /*14d0*/  @!P2 IMAD.IADD R16, R16, 0x1, -R0 ;  /* 0x000000011010a824 */ /* 0x000fe200078e0a00 */
[----:B------:R-:W-:Y:S01]  /*14e0*/  ISETP.GE.AND P2, PT, R24, RZ, PT ;  /* 0x000000ff1800720c */ /* 0x000fe20003f46270 */
[----:B------:R-:W-:Y:S01]  /*14f0*/  IMAD.MOV R21, RZ, RZ, -R21 ;  /* 0x000000ffff157224 */ /* 0x000fe200078e0a15 */
[----:B------:R-:W-:Y:S01]  /*1500*/  LOP3.LUT R24, R9, 0x5a, RZ, 0xfc, !PT ;  /* 0x0000005a09187812 */ /* 0x000fe200078efcff */
[----:B------:R-:W-:Y:S01]  /*1510*/  @!P1 IMAD.MOV R16, RZ, RZ, -R16 ;  /* 0x000000ffff109224 */ /* 0x000fe200078e0a10 */
[C---:B------:R-:W-:Y:S01]  /*1520*/  ISETP.GT.U32.AND P1, PT, R0.reuse, R19, PT ;  /* 0x000000130000720c */ /* 0x040fe20003f24070 */
[----:B------:R-:W-:Y:S01]  /*1530*/  IMAD R21, R0, R21, R23 ;  /* 0x0000001500157224 */ /* 0x000fe200078e0217 */
[----:B------:R-:W-:Y:S01]  /*1540*/  IABS R25, R24 ;  /* 0x0000001800197213 */ /* 0x000fe20000000000 */
[----:B------:R-:W-:Y:S01]  /*1550*/  @!P6 IMAD.IADD R18, R18, 0x1, -R0 ;  /* 0x000000011212e824 */ /* 0x000fe200078e0a00 */
[----:B------:R-:W-:Y:S01]  /*1560*/  @!P0 IADD3 R17, R17, -R0, RZ ;  /* 0x8000000011118210 */ /* 0x000fe20007ffe0ff */
[----:B------:R-:W-:Y:S01]  /*1570*/  IMAD.HI.U32 R62, R12, R77, RZ ;  /* 0x0000004d0c3e7227 */ /* 0x000fe200078e00ff */
[----:B------:R-:W-:-:S02]  /*1580*/  ISETP.GT.U32.AND P6, PT, R0, R21, PT ;  /* 0x000000150000720c */ /* 0x000fc40003fc4070 */
[----:B------:R-:W-:Y:S01]  /*1590*/  ISETP.GT.U32.AND P0, PT, R0, R20, PT ;  /* 0x000000140000720c */ /* 0x000fe20003f04070 */
[----:B------:R-:W-:Y:S01]  /*15a0*/  @!P4 IMAD.MOV R17, RZ, RZ, -R17 ;  /* 0x000000ffff11c224 */ /* 0x000fe200078e0a11 */
[----:B------:R-:W-:Y:S01]  /*15b0*/  IABS R27, R26 ;  /* 0x0000001a001b7213 */ /* 0x000fe20000000000 */
[----:B------:R-:W-:Y:S01]  /*15c0*/  IMAD.MOV R62, RZ, RZ, -R62 ;  /* 0x000000ffff3e7224 */ /* 0x000fe200078e0a3e */
[----:B------:R-:W-:Y:S01]  /*15d0*/  @!P3 IADD3 R18, -R18, RZ, RZ ;  /* 0x000000ff1212b210 */ /* 0x000fe20007ffe1ff */
[--C-:B------:R-:W-:Y:S01]  /*15e0*/  @!P1 IMAD.IADD R19, R19, 0x1, -R0.reuse ;  /* 0x0000000113139824 */ /* 0x100fe200078e0a00 */
[----:B------:R-:W-:Y:S01]  /*15f0*/  ISETP.GE.AND P1, PT, R22, RZ, PT ;  /* 0x000000ff1600720c */ /* 0x000fe20003f26270 */
[----:B------:R-:W-:Y:S01]  /*1600*/  IMAD.HI.U32 R22, R12, R25, RZ ;  /* 0x000000190c167227 */ /* 0x000fe200078e00ff */
[C---:B------:R-:W-:Y:S02]  /*1610*/  LOP3.LUT R190, R194.reuse, 0x40, RZ, 0xfc, !PT ;  /* 0x00000040c2be7812 */ /* 0x040fe400078efcff */
[C---:B------:R-:W-:Y:S01]  /*1620*/  LOP3.LUT R189, R194.reuse, 0x50, RZ, 0xfc, !PT ;  /* 0x00000050c2bd7812 */ /* 0x040fe200078efcff */
[----:B------:R-:W-:Y:S01]  /*1630*/  @!P6 IMAD.IADD R21, R21, 0x1, -R0 ;  /* 0x000000011515e824 */ /* 0x000fe200078e0a00 */
[----:B------:R-:W-:Y:S01]  /*1640*/  LOP3.LUT R188, R194, 0x60, RZ, 0xfc, !PT ;  /* 0x00000060c2bc7812 */ /* 0x000fe200078efcff */
[----:B------:R-:W-:Y:S01]  /*1650*/  IMAD.HI.U32 R23, R12, R27, RZ ;  /* 0x0000001b0c177227 */ /* 0x000fe200078e00ff */
[----:B------:R-:W-:-:S02]  /*1660*/  SHF.R.S32.HI R154, RZ, 0x1f, R153 ;  /* 0x0000001fff9a7819 */ /* 0x000fc40000011499 */
[----:B------:R-:W-:Y:S01]  /*1670*/  ISETP.GT.U32.AND P6, PT, R0, R21, PT ;  /* 0x000000150000720c */ /* 0x000fe20003fc4070 */
[----:B------:R-:W-:Y:S01]  /*1680*/  IMAD.MOV R22, RZ, RZ, -R22 ;  /* 0x000000ffff167224 */ /* 0x000fe200078e0a16 */
[----:B------:R-:W-:Y:S01]  /*1690*/  SHF.L.U64.HI R154, R153, 0x1, R154 ;  /* 0x00000001999a7819 */ /* 0x000fe2000001029a */
[----:B------:R-:W-:Y:S01]  /*16a0*/  @!P0 IMAD.IADD R20, R20, 0x1, -R0 ;  /* 0x0000000114148824 */ /* 0x000fe200078e0a00 */
[----:B------:R-:W-:Y:S01]  /*16b0*/  ISETP.GE.AND P0, PT, R24, RZ, PT ;  /* 0x000000ff1800720c */ /* 0x000fe20003f06270 */
[----:B------:R-:W-:Y:S01]  /*16c0*/  IMAD.HI.U32 R24, R12, R29, RZ ;  /* 0x0000001d0c187227 */ /* 0x000fe200078e00ff */
[----:B------:R-:W-:Y:S02]  /*16d0*/  SHF.L.U32 R166, R166, 0x7, RZ ;  /* 0x00000007a6a67819 */ /* 0x000fe400000006ff */
[C---:B------:R-:W-:Y:S01]  /*16e0*/  ISETP.GT.U32.AND P4, PT, R0.reuse, R20, PT ;  /* 0x000000140000720c */ /* 0x040fe20003f84070 */
[----:B------:R-:W-:Y:S01]  /*16f0*/  IMAD.MOV R23, RZ, RZ, -R23 ;  /* 0x000000ffff177224 */ /* 0x000fe200078e0a17 */
[----:B------:R-:W-:Y:S01]  /*1700*/  SHF.R.S32.HI R185, RZ, 0x7, R185 ;  /* 0x00000007ffb97819 */ /* 0x000fe200000114b9 */
[----:B------:R-:W-:Y:S01]  /*1710*/  IMAD R22, R0, R22, R25 ;  /* 0x0000001600167224 */ /* 0x000fe200078e0219 */
[C---:B------:R-:W-:Y:S01]  /*1720*/  LOP3.LUT R179, R180.reuse, 0x20, RZ, 0x3c, !PT ;  /* 0x00000020b4b37812 */ /* 0x040fe200078e3cff */
[----:B------:R-:W-:Y:S01]  /*1730*/  IMAD.MOV R24, RZ, RZ, -R24 ;  /* 0x000000ffff187224 */ /* 0x000fe200078e0a18 */
[----:B------:R-:W-:Y:S01]  /*1740*/  LOP3.LUT R178, R180, 0x40, RZ, 0x3c, !PT ;  /* 0x00000040b4b27812 */ /* 0x000fe200078e3cff */
[C---:B------:R-:W-:Y:S01]  /*1750*/  IMAD R23, R0.reuse, R23, R27 ;  /* 0x0000001700177224 */ /* 0x040fe200078e021b */
[C---:B------:R-:W-:Y:S01]  /*1760*/  ISETP.GT.U32.AND P3, PT, R0.reuse, R22, PT ;  /* 0x000000160000720c */ /* 0x040fe20003f64070 */
[C---:B------:R-:W-:Y:S01]  /*1770*/  IMAD R24, R0.reuse, R24, R29 ;  /* 0x0000001800187224 */ /* 0x040fe200078e021d */
[----:B------:R-:W-:Y:S01]  /*1780*/  IABS R27, R30 ;  /* 0x0000001e001b7213 */ /* 0x000fe20000000000 */
[----:B------:R-:W-:Y:S01]  /*1790*/  @!P2 IMAD.MOV R19, RZ, RZ, -R19 ;  /* 0x000000ffff13a224 */ /* 0x000fe200078e0a13 */
[C---:B------:R-:W-:Y:S01]  /*17a0*/  ISETP.GT.U32.AND P2, PT, R0.reuse, R23, PT ;  /* 0x000000170000720c */ /* 0x040fe20003f44070 */
[--C-:B------:R-:W-:Y:S01]  /*17b0*/  @!P6 IMAD.IADD R21, R21, 0x1, -R0.reuse ;  /* 0x000000011515e824 */ /* 0x100fe200078e0a00 */
[----:B------:R-:W-:Y:S01]  /*17c0*/  ISETP.GT.U32.AND P6, PT, R0, R24, PT ;  /* 0x000000180000720c */ /* 0x000fe20003fc4070 */
[----:B------:R-:W-:Y:S01]  /*17d0*/  @!P4 IMAD.IADD R20, R20, 0x1, -R0 ;  /* 0x000000011414c824 */ /* 0x000fe200078e0a00 */
[----:B------:R-:W-:Y:S01]  /*17e0*/  IABS R29, R32 ;  /* 0x00000020001d7213 */ /* 0x000fe20000000000 */
[----:B------:R-:W-:Y:S01]  /*17f0*/  IMAD.HI.U32 R25, R12, R27, RZ ;  /* 0x0000001b0c197227 */ /* 0x000fe200078e00ff */
[----:B------:R-:W-:-:S02]  /*1800*/  ISETP.GE.AND P4, PT, R26, RZ, PT ;  /* 0x000000ff1a00720c */ /* 0x000fc40003f86270 */
[----:B------:R-:W-:Y:S01]  /*1810*/  @!P1 IADD3 R21, -R21, RZ, RZ ;  /* 0x000000ff15159210 */ /* 0x000fe20007ffe1ff */
[----:B------:R-:W-:Y:S01]  /*1820*/  @!P3 IMAD.IADD R22, R22, 0x1, -R0 ;  /* 0x000000011616b824 */ /* 0x000fe200078e0a00 */
[----:B------:R-:W-:Y:S01]  /*1830*/  ISETP.GE.AND P3, PT, R28, RZ, PT ;  /* 0x000000ff1c00720c */ /* 0x000fe20003f66270 */
[----:B------:R-:W-:Y:S01]  /*1840*/  IMAD.HI.U32 R26, R12, R29, RZ ;  /* 0x0000001d0c1a7227 */ /* 0x000fe200078e00ff */
[----:B------:R-:W-:-:S03]  /*1850*/  LOP3.LUT R177, R180, 0x60, RZ, 0x3c, !PT ;  /* 0x00000060b4b17812 */ /* 0x000fc600078e3cff */
[--C-:B------:R-:W-:Y:S01]  /*1860*/  @!P2 IMAD.IADD R23, R23, 0x1, -R0.reuse ;  /* 0x000000011717a824 */ /* 0x100fe200078e0a00 */
[----:B------:R-:W-:Y:S01]  /*1870*/  ISETP.GT.U32.AND P2, PT, R0, R22, PT ;  /* 0x000000160000720c */ /* 0x000fe20003f44070 */
[----:B------:R-:W-:Y:S01]  /*1880*/  @!P6 IMAD.IADD R24, R24, 0x1, -R0 ;  /* 0x000000011818e824 */ /* 0x000fe200078e0a00 */
[----:B------:R-:W-:Y:S01]  /*1890*/  IADD3 R26, -R26, RZ, RZ ;  /* 0x000000ff1a1a7210 */ /* 0x000fe20007ffe1ff */
[----:B------:R-:W-:Y:S01]  /*18a0*/  IMAD.MOV R25, RZ, RZ, -R25 ;  /* 0x000000ffff197224 */ /* 0x000fe200078e0a19 */
[C---:B------:R-:W-:Y:S01]  /*18b0*/  ISETP.GT.U32.AND P6, PT, R0.reuse, R23, PT ;  /* 0x000000170000720c */ /* 0x040fe20003fc4070 */
[----:B------:R-:W-:Y:S01]  /*18c0*/  @!P5 IMAD.MOV R20, RZ, RZ, -R20 ;  /* 0x000000ffff14d224 */ /* 0x000fe200078e0a14 */
[C---:B------:R-:W-:Y:S01]  /*18d0*/  ISETP.GT.U32.AND P5, PT, R0.reuse, R24, PT ;  /* 0x000000180000720c */ /* 0x040fe20003fa4070 */
[C---:B------:R-:W-:Y:S02]  /*18e0*/  IMAD R25, R0.reuse, R25, R27 ;  /* 0x0000001900197224 */ /* 0x040fe400078e021b */
[----:B------:R-:W-:Y:S01]  /*18f0*/  IMAD R26, R0, R26, R29 ;  /* 0x0000001a001a7224 */ /* 0x000fe200078e021d */
[----:B------:R-:W-:Y:S01]  /*1900*/  IABS R29, R36 ;  /* 0x00000024001d7213 */ /* 0x000fe20000000000 */
[----:B------:R-:W-:-:S04]  /*1910*/  IMAD.HI.U32 R27, R12, R31, RZ ;  /* 0x0000001f0c1b7227 */ /* 0x000fc800078e00ff */
[--C-:B------:R-:W-:Y:S01]  /*1920*/  @!P2 IMAD.IADD R22, R22, 0x1, -R0.reuse ;  /* 0x000000011616a824 */ /* 0x100fe200078e0a00 */
[C---:B------:R-:W-:Y:S01]  /*1930*/  ISETP.GT.U32.AND P2, PT, R0.reuse, R25, PT ;  /* 0x000000190000720c */ /* 0x040fe20003f44070 */
[----:B------:R-:W-:Y:S01]  /*1940*/  @!P6 IMAD.IADD R23, R23, 0x1, -R0 ;  /* 0x000000011717e824 */ /* 0x000fe200078e0a00 */
[----:B------:R-:W-:Y:S01]  /*1950*/  ISETP.GT.U32.AND P6, PT, R0, R26, PT ;  /* 0x0000001a0000720c */ /* 0x000fe20003fc4070 */
[----:B------:R-:W-:Y:S02]  /*1960*/  IMAD.MOV R27, RZ, RZ, -R27 ;  /* 0x000000ffff1b7224 */ /* 0x000fe400078e0a1b */
[----:B------:R-:W-:-:S04]  /*1970*/  IMAD.HI.U32 R28, R12, R33, RZ ;  /* 0x000000210c1c7227 */ /* 0x000fc800078e00ff */
[C---:B------:R-:W-:Y:S02]  /*1980*/  IMAD R27, R0.reuse, R27, R31 ;  /* 0x0000001b001b7224 */ /* 0x040fe400078e021f */
[----:B------:R-:W-:Y:S02]  /*1990*/  IMAD.MOV R28, RZ, RZ, -R28 ;  /* 0x000000ffff1c7224 */ /* 0x000fe400078e0a1c */
[--C-:B------:R-:W-:Y:S01]  /*19a0*/  @!P2 IMAD.IADD R25, R25, 0x1, -R0.reuse ;  /* 0x000000011919a824 */ /* 0x100fe200078e0a00 */
[----:B------:R-:W-:Y:S01]  /*19b0*/  ISETP.GT.U32.AND P1, PT, R0, R27, PT ;  /* 0x0000001b0000720c */ /* 0x000fe20003f24070 */
[--C-:B------:R-:W-:Y:S01]  /*19c0*/  @!P6 IMAD.IADD R26, R26, 0x1, -R0.reuse ;  /* 0x000000011a1ae824 */ /* 0x100fe200078e0a00 */
[----:B------:R-:W-:Y:S01]  /*19d0*/  ISETP.GE.AND P2, PT, R32, RZ, PT ;  /* 0x000000ff2000720c */ /* 0x000fe20003f46270 */
[C---:B------:R-:W-:Y:S01]  /*19e0*/  IMAD R28, R0.reuse, R28, R33 ;  /* 0x0000001c001c7224 */ /* 0x040fe200078e0221 */
[----:B------:R-:W-:Y:S01]  /*19f0*/  ISETP.GT.U32.AND P6, PT, R0, R25, PT ;  /* 0x000000190000720c */ /* 0x000fe20003fc4070 */
[----:B------:R-:W-:Y:S01]  /*1a00*/  IMAD.MOV.U32 R31, RZ, RZ, R29 ;  /* 0x000000ffff1f7224 */ /* 0x000fe200078e001d */
[C---:B------:R-:W-:Y:S01]  /*1a10*/  LOP3.LUT R33, R9.reuse, 0x48, RZ, 0xfc, !PT ;  /* 0x0000004809217812 */ /* 0x040fe200078efcff */
[----:B------:R-:W-:Y:S01]  /*1a20*/  @!P5 IMAD.IADD R24, R24, 0x1, -R0 ;  /* 0x000000011818d824 */ /* 0x000fe200078e0a00 */
[----:B------:R-:W-:Y:S01]  /*1a30*/  ISETP.GE.AND P5, PT, R30, RZ, PT ;  /* 0x000000ff1e00720c */ /* 0x000fe20003fa6270 */
[----:B------:R-:W-:Y:S01]  /*1a40*/  IMAD.HI.U32 R29, R12, R31, RZ ;  /* 0x0000001f0c1d7227 */ /* 0x000fe200078e00ff */
[----:B------:R-:W-:-:S03]  /*1a50*/  LOP3.LUT R30, R9, 0x4a, RZ, 0xfc, !PT ;  /* 0x0000004a091e7812 */ /* 0x000fc600078efcff */
[----:B------:R-:W-:Y:S01]  /*1a60*/  @!P0 IMAD.MOV R22, RZ, RZ, -R22 ;  /* 0x000000ffff168224 */ /* 0x000fe200078e0a16 */
[C---:B------:R-:W-:Y:S01]  /*1a70*/  ISETP.GT.U32.AND P0, PT, R0.reuse, R26, PT ;  /* 0x0000001a0000720c */ /* 0x040fe20003f04070 */
[----:B------:R-:W-:Y:S01]  /*1a80*/  IMAD.MOV R29, RZ, RZ, -R29 ;  /* 0x000000ffff1d7224 */ /* 0x000fe200078e0a1d */
[----:B------:R-:W-:Y:S01]  /*1a90*/  IABS R32, R30 ;  /* 0x0000001e00207213 */ /* 0x000fe20000000000 */
[--C-:B------:R-:W-:Y:S01]  /*1aa0*/  @!P6 IMAD.IADD R25, R25, 0x1, -R0.reuse ;  /* 0x000000011919e824 */ /* 0x100fe200078e0a00 */
[----:B------:R-:W-:Y:S01]  /*1ab0*/  ISETP.GT.U32.AND P6, PT, R0, R28, PT ;  /* 0x0000001c0000720c */ /* 0x000fe20003fc4070 */
[----:B------:R-:W-:Y:S01]  /*1ac0*/  @!P1 IMAD.IADD R27, R27, 0x1, -R0 ;  /* 0x000000011b1b9824 */ /* 0x000fe200078e0a00 */
[----:B------:R-:W-:Y:S01]  /*1ad0*/  ISETP.GE.AND P1, PT, R30, RZ, PT ;  /* 0x000000ff1e00720c */ /* 0x000fe20003f26270 */
[----:B------:R-:W-:Y:S02]  /*1ae0*/  IMAD R30, R0, R29, R31 ;  /* 0x0000001d001e7224 */ /* 0x000fe400078e021f */
[----:B------:R-:W-:-:S02]  /*1af0*/  IMAD.MOV.U32 R31, RZ, RZ, R32 ;  /* 0x000000ffff1f7224 */ /* 0x000fc400078e0020 */
[----:B------:R-:W-:Y:S01]  /*1b00*/  @!P4 IMAD.MOV R23, RZ, RZ, -R23 ;  /* 0x000000ffff17c224 */ /* 0x000fe200078e0a17 */
[----:B------:R-:W-:Y:S01]  /*1b10*/  ISETP.GE.AND P4, PT, R34, RZ, PT ;  /* 0x000000ff2200720c */ /* 0x000fe20003f86270 */
[----:B------:R-:W-:Y:S01]  /*1b20*/  IMAD.HI.U32 R29, R12, R31, RZ ;  /* 0x0000001f0c1d7227 */ /* 0x000fe200078e00ff */
[----:B------:R-:W-:-:S03]  /*1b30*/  LOP3.LUT R34, R9, 0x46, RZ, 0xfc, !PT ;  /* 0x0000004609227812 */ /* 0x000fc600078efcff */
[----:B------:R-:W-:Y:S01]  /*1b40*/  @!P6 IADD3 R28, R28, -R0, RZ ;  /* 0x800000001c1ce210 */ /* 0x000fe20007ffe0ff */
[----:B------:R-:W-:Y:S01]  /*1b50*/  @!P0 IMAD.IADD R26, R26, 0x1, -R0 ;  /* 0x000000011a1a8824 */ /* 0x000fe200078e0a00 */
[----:B------:R-:W-:Y:S01]  /*1b60*/  ISETP.GT.U32.AND P6, PT, R0, R27, PT ;  /* 0x0000001b0000720c */ /* 0x000fe20003fc4070 */
[----:B------:R-:W-:Y:S01]  /*1b70*/  IMAD.MOV R29, RZ, RZ, -R29 ;  /* 0x000000ffff1d7224 */ /* 0x000fe200078e0a1d */
[----:B------:R-:W-:Y:S01]  /*1b80*/  ISETP.GE.AND P0, PT, R36, RZ, PT ;  /* 0x000000ff2400720c */ /* 0x000fe20003f06270 */
[----:B------:R-:W-:Y:S01]  /*1b90*/  @!P2 IMAD.MOV R26, RZ, RZ, -R26 ;  /* 0x000000ffff1aa224 */ /* 0x000fe200078e0a1a */
[C---:B------:R-:W-:Y:S01]  /*1ba0*/  ISETP.GT.U32.AND P2, PT, R0.reuse, R30, PT ;  /* 0x0000001e0000720c */ /* 0x040fe20003f44070 */
[C---:B------:R-:W-:Y:S01]  /*1bb0*/  IMAD R29, R0.reuse, R29, R31 ;  /* 0x0000001d001d7224 */ /* 0x040fe200078e021f */
[----:B------:R-:W-:Y:S01]  /*1bc0*/  LOP3.LUT R36, R9, 0x44, RZ, 0xfc, !PT ;  /* 0x0000004409247812 */ /* 0x000fe200078efcff */
[----:B------:R-:W-:Y:S01]  /*1bd0*/  @!P5 IMAD.MOV R25, RZ, RZ, -R25 ;  /* 0x000000ffff19d224 */ /* 0x000fe200078e0a19 */
[----:B------:R-:W-:Y:S01]  /*1be0*/  ISETP.GT.U32.AND P5, PT, R0, R28, PT ;  /* 0x0000001c0000720c */ /* 0x000fe20003fa4070 */
[----:B------:R-:W-:Y:S01]  /*1bf0*/  @!P3 IMAD.MOV R24, RZ, RZ, -R24 ;  /* 0x000000ffff18b224 */ /* 0x000fe200078e0a18 */
[----:B------:R-:W-:Y:S01]  /*1c00*/  ISETP.GE.AND P3, PT, R35, RZ, PT ;  /* 0x000000ff2300720c */ /* 0x000fe20003f66270 */
[----:B------:R-:W-:Y:S01]  /*1c10*/  IMAD.HI.U32 R64, R12, R79, RZ ;  /* 0x0000004f0c407227 */ /* 0x000fe200078e00ff */
[----:B------:R-:W-:-:S02]  /*1c20*/  IABS R35, R33 ;  /* 0x0000002100237213 */ /* 0x000fc40000000000 */
[----:B------:R-:W-:Y:S01]  /*1c30*/  IABS R37, R34 ;  /* 0x0000002200257213 */ /* 0x000fe20000000000 */
[--C-:B------:R-:W-:Y:S01]  /*1c40*/  @!P6 IMAD.IADD R27, R27, 0x1, -R0.reuse ;  /* 0x000000011b1be824 */ /* 0x100fe200078e0a00 */
[----:B------:R-:W-:Y:S01]  /*1c50*/  ISETP.GT.U32.AND P6, PT, R0, R29, PT ;  /* 0x0000001d0000720c */ /* 0x000fe20003fc4070 */
[----:B------:R-:W-:Y:S01]  /*1c60*/  @!P2 IMAD.IADD R30, R30, 0x1, -R0 ;  /* 0x000000011e1ea824 */ /* 0x000fe200078e0a00 */
[----:B------:R-:W-:Y:S01]  /*1c70*/  IABS R39, R36 ;  /* 0x0000002400277213 */ /* 0x000fe20000000000 */
[----:B------:R-:W-:Y:S01]  /*1c80*/  IMAD.HI.U32 R31, R12, R35, RZ ;  /* 0x000000230c1f7227 */ /* 0x000fe200078e00ff */
[----:B------:R-:W-:-:S03]  /*1c90*/  ISETP.GE.AND P2, PT, R34, RZ, PT ;  /* 0x000000ff2200720c */ /* 0x000fc60003f46270 */
[----:B------:R-:W-:Y:S01]  /*1ca0*/  @!P4 IMAD.MOV R27, RZ, RZ, -R27 ;  /* 0x000000ffff1bc224 */ /* 0x000fe200078e0a1b */
[----:B------:R-:W-:Y:S01]  /*1cb0*/  ISETP.GT.U32.AND P4, PT, R0, R30, PT ;  /* 0x0000001e0000720c */ /* 0x000fe20003f84070 */
[----:B------:R-:W-:-:S04]  /*1cc0*/  IMAD.HI.U32 R32, R12, R37, RZ ;  /* 0x000000250c207227 */ /* 0x000fc800078e00ff */
[----:B------:R-:W-:Y:S02]  /*1cd0*/  IMAD.MOV R31, RZ, RZ, -R31 ;  /* 0x000000ffff1f7224 */ /* 0x000fe400078e0a1f */
[--C-:B------:R-:W-:Y:S02]  /*1ce0*/  @!P6 IMAD.IADD R29, R29, 0x1, -R0.reuse ;  /* 0x000000011d1de824 */ /* 0x100fe400078e0a00 */
[----:B------:R-:W-:Y:S01]  /*1cf0*/  @!P5 IMAD.IADD R28, R28, 0x1, -R0 ;  /* 0x000000011c1cd824 */ /* 0x000fe200078e0a00 */
[----:B------:R-:W-:Y:S01]  /*1d00*/  ISETP.GE.AND P5, PT, R33, RZ, PT ;  /* 0x000000ff2100720c */ /* 0x000fe20003fa6270 */
[----:B------:R-:W-:Y:S01]  /*1d10*/  IMAD.HI.U32 R33, R12, R39, RZ ;  /* 0x000000270c217227 */ /* 0x000fe200078e00ff */
[----:B------:R-:W-:-:S03]  /*1d20*/  ISETP.GT.U32.AND P6, PT, R0, R29, PT ;  /* 0x0000001d0000720c */ /* 0x000fc60003fc4070 */
[----:B------:R-:W-:Y:S01]  /*1d30*/  IMAD.MOV R32, RZ, RZ, -R32 ;  /* 0x000000ffff207224 */ /* 0x000fe200078e0a20 */
[----:B------:R-:W-:Y:S01]  /*1d40*/  IADD3 R33, -R33, RZ, RZ ;  /* 0x000000ff21217210 */ /* 0x000fe20007ffe1ff */
[C---:B------:R-:W-:Y:S02]  /*1d50*/  IMAD R31, R0.reuse, R31, R35 ;  /* 0x0000001f001f7224 */ /* 0x040fe400078e0223 */
[C---:B------:R-:W-:Y:S01]  /*1d60*/  IMAD R32, R0.reuse, R32, R37 ;  /* 0x0000002000207224 */ /* 0x040fe200078e0225 */
[----:B------:R-:W-:Y:S01]  /*1d70*/  IABS R37, R40 ;  /* 0x0000002800257213 */ /* 0x000fe20000000000 */
[----:B------:R-:W-:Y:S01]  /*1d80*/  @!P3 IMAD.MOV R28, RZ, RZ, -R28 ;  /* 0x000000ffff1cb224 */ /* 0x000fe200078e0a1c */
[----:B------:R-:W-:Y:S01]  /*1d90*/  ISETP.GT.U32.AND P3, PT, R0, R31, PT ;  /* 0x0000001f0000720c */ /* 0x000fe20003f64070 */
[--C-:B------:R-:W-:Y:S01]  /*1da0*/  @!P4 IMAD.IADD R30, R30, 0x1, -R0.reuse ;  /* 0x000000011e1ec824 */ /* 0x100fe200078e0a00 */
[C---:B------:R-:W-:Y:S01]  /*1db0*/  ISETP.GT.U32.AND P4, PT, R0.reuse, R32, PT ;  /* 0x000000200000720c */ /* 0x040fe20003f84070 */
[----:B------:R-:W-:Y:S01]  /*1dc0*/  IMAD R33, R0, R33, R39 ;  /* 0x0000002100217224 */ /* 0x000fe200078e0227 */
[----:B------:R-:W-:Y:S01]  /*1dd0*/  IABS R39, R42 ;  /* 0x0000002a00277213 */ /* 0x000fe20000000000 */
[----:B------:R-:W-:-:S02]  /*1de0*/  @!P6 IMAD.IADD R29, R29, 0x1, -R0 ;  /* 0x000000011d1de824 */ /* 0x000fc400078e0a00 */
[----:B------:R-:W-:Y:S01]  /*1df0*/  IMAD.HI.U32 R34, R12, R37, RZ ;  /* 0x000000250c227227 */ /* 0x000fe200078e00ff */
[----:B------:R-:W-:-:S03]  /*1e00*/  ISETP.GT.U32.AND P6, PT, R0, R33, PT ;  /* 0x000000210000720c */ /* 0x000fc60003fc4070 */
[----:B------:R-:W-:Y:S02]  /*1e10*/  IMAD.MOV R34, RZ, RZ, -R34 ;  /* 0x000000ffff227224 */ /* 0x000fe400078e0a22 */
[--C-:B------:R-:W-:Y:S01]  /*1e20*/  @!P3 IMAD.IADD R31, R31, 0x1, -R0.reuse ;  /* 0x000000011f1fb824 */ /* 0x100fe200078e0a00 */
[----:B------:R-:W-:Y:S01]  /*1e30*/  ISETP.GE.AND P3, PT, R36, RZ, PT ;  /* 0x000000ff2400720c */ /* 0x000fe20003f66270 */
[----:B------:R-:W-:Y:S02]  /*1e40*/  @!P4 IMAD.IADD R32, R32, 0x1, -R0 ;  /* 0x000000012020c824 */ /* 0x000fe400078e0a00 */
[----:B------:R-:W-:Y:S01]  /*1e50*/  IMAD.HI.U32 R35, R12, R39, RZ ;  /* 0x000000270c237227 */ /* 0x000fe200078e00ff */
[----:B------:R-:W-:-:S03]  /*1e60*/  ISETP.GT.U32.AND P4, PT, R0, R31, PT ;  /* 0x0000001f0000720c */ /* 0x000fc60003f84070 */
[----:B------:R-:W-:Y:S01]  /*1e70*/  @!P6 IADD3 R33, R33, -R0, RZ ;  /* 0x800000002121e210 */ /* 0x000fe20007ffe0ff */
[C---:B------:R-:W-:Y:S01]  /*1e80*/  IMAD R36, R0.reuse, R34, R37 ;  /* 0x0000002200247224 */ /* 0x040fe200078e0225 */
[----:B------:R-:W-:Y:S01]  /*1e90*/  ISETP.GT.U32.AND P6, PT, R0, R32, PT ;  /* 0x000000200000720c */ /* 0x000fe20003fc4070 */
[----:B------:R-:W-:Y:S02]  /*1ea0*/  IMAD.MOV R38, RZ, RZ, -R35 ;  /* 0x000000ffff267224 */ /* 0x000fe400078e0a23 */
[----:B------:R-:W-:-:S04]  /*1eb0*/  IMAD.HI.U32 R35, R12, R41, RZ ;  /* 0x000000290c237227 */ /* 0x000fc800078e00ff */
[C---:B------:R-:W-:Y:S02]  /*1ec0*/  IMAD R34, R0.reuse, R38, R39 ;  /* 0x0000002600227224 */ /* 0x040fe400078e0227 */
[----:B------:R-:W-:Y:S01]  /*1ed0*/  @!P4 IMAD.IADD R31, R31, 0x1, -R0 ;  /* 0x000000011f1fc824 */ /* 0x000fe200078e0a00 */
[C---:B------:R-:W-:Y:S01]  /*1ee0*/  ISETP.GT.U32.AND P4, PT, R0.reuse, R36, PT ;  /* 0x000000240000720c */ /* 0x040fe20003f84070 */
[----:B------:R-:W-:Y:S01]  /*1ef0*/  @!P0 IMAD.MOV R30, RZ, RZ, -R30 ;  /* 0x000000ffff1e8224 */ /* 0x000fe200078e0a1e */
[----:B------:R-:W-:Y:S01]  /*1f00*/  ISETP.GT.U32.AND P0, PT, R0, R33, PT ;  /* 0x000000210000720c */ /* 0x000fe20003f04070 */
[----:B------:R-:W-:Y:S02]  /*1f10*/  IMAD.MOV R35, RZ, RZ, -R35 ;  /* 0x000000ffff237224 */ /* 0x000fe400078e0a23 */
[----:B------:R-:W-:Y:S01]  /*1f20*/  @!P6 IMAD.IADD R32, R32, 0x1, -R0 ;  /* 0x000000012020e824 */ /* 0x000fe200078e0a00 */
[C---:B------:R-:W-:Y:S01]  /*1f30*/  ISETP.GT.U32.AND P6, PT, R0.reuse, R34, PT ;  /* 0x000000220000720c */ /* 0x040fe20003fc4070 */
[----:B------:R-:W-:-:S02]  /*1f40*/  IMAD R35, R0, R35, R41 ;  /* 0x0000002300237224 */ /* 0x000fc400078e0229 */
[----:B------:R-:W-:-:S04]  /*1f50*/  IMAD.HI.U32 R37, R12, R43, RZ ;  /* 0x0000002b0c257227 */ /* 0x000fc800078e00ff */
[----:B------:R-:W-:Y:S01]  /*1f60*/  @!P4 IADD3 R36, R36, -R0, RZ ;  /* 0x800000002424c210 */ /* 0x000fe20007ffe0ff */
[----:B------:R-:W-:Y:S01]  /*1f70*/  IMAD.MOV R37, RZ, RZ, -R37 ;  /* 0x000000ffff257224 */ /* 0x000fe200078e0a25 */
[----:B------:R-:W-:Y:S01]  /*1f80*/  ISETP.GT.U32.AND P4, PT, R0, R35, PT ;  /* 0x000000230000720c */ /* 0x000fe20003f84070 */
[--C-:B------:R-:W-:Y:S01]  /*1f90*/  @!P0 IMAD.IADD R33, R33, 0x1, -R0.reuse ;  /* 0x0000000121218824 */ /* 0x100fe200078e0a00 */
[----:B------:R-:W-:Y:S01]  /*1fa0*/  ISETP.GE.AND P0, PT, R42, RZ, PT ;  /* 0x000000ff2a00720c */ /* 0x000fe20003f06270 */
[----:B------:R-:W-:Y:S01]  /*1fb0*/  IMAD R37, R0, R37, R43 ;  /* 0x0000002500257224 */ /* 0x000fe200078e022b */
[----:B------:R-:W-:Y:S01]  /*1fc0*/  LOP3.LUT R42, R9, 0x38, RZ, 0xfc, !PT ;  /* 0x00000038092a7812 */ /* 0x000fe200078efcff */
[----:B------:R-:W-:Y:S02]  /*1fd0*/  @!P6 IMAD.IADD R34, R34, 0x1, -R0 ;  /* 0x000000012222e824 */ /* 0x000fe400078e0a00 */
[----:B------:R-:W-:Y:S01]  /*1fe0*/  @!P2 IMAD.MOV R32, RZ, RZ, -R32 ;  /* 0x000000ffff20a224 */ /* 0x000fe200078e0a20 */
[C---:B------:R-:W-:Y:S01]  /*1ff0*/  ISETP.GT.U32.AND P2, PT, R0.reuse, R37, PT ;  /* 0x000000250000720c */ /* 0x040fe20003f44070 */
[----:B------:R-:W-:Y:S01]  /*2000*/  @!P1 IMAD.MOV R29, RZ, RZ, -R29 ;  /* 0x000000ffff1d9224 */ /* 0x000fe200078e0a1d */
[----:B------:R-:W-:Y:S01]  /*2010*/  ISETP.GT.U32.AND P6, PT, R0, R34, PT ;  /* 0x000000220000720c */ /* 0x000fe20003fc4070 */
[----:B------:R-:W-:Y:S01]  /*2020*/  @!P3 IMAD.MOV R33, RZ, RZ, -R33 ;  /* 0x000000ffff21b224 */ /* 0x000fe200078e0a21 */
[----:B------:R-:W-:Y:S01]  /*2030*/  IABS R43, R42 ;  /* 0x0000002a002b7213 */ /* 0x000fe20000000000 */
[----:B------:R-:W-:Y:S01]  /*2040*/  @!P4 IMAD.IADD R35, R35, 0x1, -R0 ;  /* 0x000000012323c824 */ /* 0x000fe200078e0a00 */
[----:B------:R-:W-:Y:S01]  /*2050*/  ISETP.GE.AND P1, PT, R40, RZ, PT ;  /* 0x000000ff2800720c */ /* 0x000fe20003f26270 */
[----:B------:R-:W-:Y:S01]  /*2060*/  @!P5 IMAD.MOV R31, RZ, RZ, -R31 ;  /* 0x000000ffff1fd224 */ /* 0x000fe200078e0a1f */
[----:B------:R-:W-:Y:S01]  /*2070*/  LOP3.LUT R40, R9, 0x3a, RZ, 0xfc, !PT ;  /* 0x0000003a09287812 */ /* 0x000fe200078efcff */
[----:B------:R-:W-:Y:S01]  /*2080*/  IMAD.HI.U32 R39, R12, R43, RZ ;  /* 0x0000002b0c277227 */ /* 0x000fe200078e00ff */
[----:B------:R-:W-:-:S02]  /*2090*/  ISETP.GT.U32.AND P4, PT, R0, R35, PT ;  /* 0x000000230000720c */ /* 0x000fc40003f84070 */
[----:B------:R-:W-:Y:S01]  /*20a0*/  IABS R41, R40 ;  /* 0x0000002800297213 */ /* 0x000fe20000000000 */
[----:B------:R-:W-:Y:S01]  /*20b0*/  IMAD.MOV R39, RZ, RZ, -R39 ;  /* 0x000000ffff277224 */ /* 0x000fe200078e0a27 */
[----:B------:R-:W-:Y:S01]  /*20c0*/  ISETP.GE.AND P3, PT, R44, RZ, PT ;  /* 0x000000ff2c00720c */ /* 0x000fe20003f66270 */
[----:B------:R-:W-:Y:S01]  /*20d0*/  @!P2 IMAD.IADD R37, R37, 0x1, -R0 ;  /* 0x000000012525a824 */ /* 0x000fe200078e0a00 */
[----:B------:R-:W-:Y:S01]  /*20e0*/  @!P6 IADD3 R34, R34, -R0, RZ ;  /* 0x800000002222e210 */ /* 0x000fe20007ffe0ff */
[----:B------:R-:W-:Y:S01]  /*20f0*/  IMAD R39, R0, R39, R43 ;  /* 0x0000002700277224 */ /* 0x000fe200078e022b */
[----:B------:R-:W-:Y:S01]  /*2100*/  ISETP.GE.AND P6, PT, R40, RZ, PT ;  /* 0x000000ff2800720c */ /* 0x000fe20003fc6270 */
[----:B------:R-:W-:Y:S01]  /*2110*/  IMAD.HI.U32 R38, R12, R41, RZ ;  /* 0x000000290c267227 */ /* 0x000fe200078e00ff */
[C---:B------:R-:W-:Y:S02]  /*2120*/  ISETP.GT.U32.AND P2, PT, R0.reuse, R37, PT ;  /* 0x000000250000720c */ /* 0x040fe40003f44070 */
[----:B------:R-:W-:Y:S01]  /*2130*/  LOP3.LUT R40, R9, 0x36, RZ, 0xfc, !PT ;  /* 0x0000003609287812 */ /* 0x000fe200078efcff */
[----:B------:R-:W-:Y:S01]  /*2140*/  @!P0 IMAD.MOV R34, RZ, RZ, -R34 ;  /* 0x000000ffff228224 */ /* 0x000fe200078e0a22 */
[C---:B------:R-:W-:Y:S01]  /*2150*/  ISETP.GT.U32.AND P0, PT, R0.reuse, R39, PT ;  /* 0x000000270000720c */ /* 0x040fe20003f04070 */
[----:B------:R-:W-:Y:S01]  /*2160*/  IMAD.MOV R38, RZ, RZ, -R38 ;  /* 0x000000ffff267224 */ /* 0x000fe200078e0a26 */
[C---:B------:R-:W-:Y:S01]  /*2170*/  ISETP.GT.U32.AND P5, PT, R0.reuse, R36, PT ;  /* 0x000000240000720c */ /* 0x040fe20003fa4070 */
[--C-:B------:R-:W-:Y:S01]  /*2180*/  @!P4 IMAD.IADD R35, R35, 0x1, -R0.reuse ;  /* 0x000000012323c824 */ /* 0x100fe200078e0a00 */
[----:B------:R-:W-:Y:S01]  /*2190*/  LOP3.LUT R44, R9, 0x30, RZ, 0xfc, !PT ;  /* 0x00000030092c7812 */ /* 0x000fe200078efcff */
[----:B------:R-:W-:Y:S01]  /*21a0*/  IMAD R38, R0, R38, R41 ;  /* 0x0000002600267224 */ /* 0x000fe200078e0229 */
[----:B------:R-:W-:Y:S01]  /*21b0*/  IABS R41, R40 ;  /* 0x0000002800297213 */ /* 0x000fe20000000000 */
[----:B------:R-:W-:Y:S01]  /*21c0*/  @!P3 IMAD.MOV R35, RZ, RZ, -R35 ;  /* 0x000000ffff23b224 */ /* 0x000fe200078e0a23 */
[----:B------:R-:W-:Y:S01]  /*21d0*/  ISETP.GE.AND P3, PT, R40, RZ, PT ;  /* 0x000000ff2800720c */ /* 0x000fe20003f66270 */
[----:B------:R-:W-:Y:S01]  /*21e0*/  @!P2 IMAD.IADD R37, R37, 0x1, -R0 ;  /* 0x000000012525a824 */ /* 0x000fe200078e0a00 */
[----:B------:R-:W-:Y:S01]  /*21f0*/  LOP3.LUT R40, R9, 0x34, RZ, 0xfc, !PT ;  /* 0x0000003409287812 */ /* 0x000fe200078efcff */
[----:B------:R-:W-:Y:S01]  /*2200*/  IMAD.MOV R64, RZ, RZ, -R64 ;  /* 0x000000ffff407224 */ /* 0x000fe200078e0a40 */
[----:B------:R-:W-:Y:S01]  /*2210*/  ISETP.GT.U32.AND P4, PT, R0, R38, PT ;  /* 0x000000260000720c */ /* 0x000fe20003f84070 */
[--C-:B------:R-:W-:Y:S01]  /*2220*/  @!P0 IMAD.IADD R39, R39, 0x1, -R0.reuse ;  /* 0x0000000127278824 */ /* 0x100fe200078e0a00 */
[----:B------:R-:W-:Y:S01]  /*2230*/  ISETP.GE.AND P2, PT, R40, RZ, PT ;  /* 0x000000ff2800720c */ /* 0x000fe20003f46270 */
[----:B------:R-:W-:Y:S01]  /*2240*/  @!P5 IMAD.IADD R36, R36, 0x1, -R0 ;  /* 0x000000012424d824 */ /* 0x000fe200078e0a00 */
[----:B------:R-:W-:Y:S01]  /*2250*/  IABS R43, R40 ;  /* 0x00000028002b7213 */ /* 0x000fe20000000000 */
[----:B------:R-:W-:Y:S01]  /*2260*/  IMAD.HI.U32 R40, R12, R41, RZ ;  /* 0x000000290c287227 */ /* 0x000fe200078e00ff */
[----:B------:R-:W-:-:S02]  /*2270*/  ISETP.GT.U32.AND P0, PT, R0, R39, PT ;  /* 0x000000270000720c */ /* 0x000fc40003f04070 */
[----:B------:R-:W-:Y:S01]  /*2280*/  ISETP.GE.AND P5, PT, R45, RZ, PT ;  /* 0x000000ff2d00720c */ /* 0x000fe20003fa6270 */
[----:B------:R-:W-:Y:S01]  /*2290*/  @!P1 IMAD.MOV R36, RZ, RZ, -R36 ;  /* 0x000000ffff249224 */ /* 0x000fe200078e0a24 */
[----:B------:R-:W-:Y:S01]  /*22a0*/  IADD3 R40, -R40, RZ, RZ ;  /* 0x000000ff28287210 */ /* 0x000fe20007ffe1ff */
[----:B------:R-:W-:Y:S01]  /*22b0*/  IMAD R173, R188, c[0x0][0x188], RZ ;  /* 0x00006200bcad7a24 */ /* 0x000fe200078e02ff */
[----:B------:R-:W-:Y:S01]  /*22c0*/  ISETP.GE.AND P1, PT, R42, RZ, PT ;  /* 0x000000ff2a00720c */ /* 0x000fe20003f26270 */
[----:B------:R-:W-:Y:S01]  /*22d0*/  @!P4 IMAD.IADD R38, R38, 0x1, -R0 ;  /* 0x000000012626c824 */ /* 0x000fe200078e0a00 */
[----:B------:R-:W-:Y:S01]  /*22e0*/  LOP3.LUT R42, R9, 0x32, RZ, 0xfc, !PT ;  /* 0x00000032092a7812 */ /* 0x000fe200078efcff */
[----:B------:R-:W-:Y:S01]  /*22f0*/  IMAD R40, R0, R40, R41 ;  /* 0x0000002800287224 */ /* 0x000fe200078e0229 */
[----:B------:R-:W-:Y:S01]  /*2300*/  IABS R47, R44 ;  /* 0x0000002c002f7213 */ /* 0x000fe20000000000 */
[----:B------:R-:W-:Y:S01]  /*2310*/  IMAD.HI.U32 R41, R12, R43, RZ ;  /* 0x0000002b0c297227 */ /* 0x000fe200078e00ff */
[----:B------:R-:W-:-:S02]  /*2320*/  ISETP.GT.U32.AND P4, PT, R0, R38, PT ;  /* 0x000000260000720c */ /* 0x000fc40003f84070 */
[----:B------:R-:W-:Y:S01]  /*2330*/  IABS R45, R42 ;  /* 0x0000002a002d7213 */ /* 0x000fe20000000000 */
[----:B------:R-:W-:Y:S02]  /*2340*/  IMAD.MOV R41, RZ, RZ, -R41 ;  /* 0x000000ffff297224 */ /* 0x000fe400078e0a29 */
[----:B------:R-:W-:Y:S01]  /*2350*/  @!P0 IMAD.IADD R39, R39, 0x1, -R0 ;  /* 0x0000000127278824 */ /* 0x000fe200078e0a00 */
[----:B------:R-:W-:Y:S01]  /*2360*/  ISETP.GE.AND P0, PT, R44, RZ, PT ;  /* 0x000000ff2c00720c */ /* 0x000fe20003f06270 */
[----:B------:R-:W-:Y:S01]  /*2370*/  IMAD R41, R0, R41, R43 ;  /* 0x0000002900297224 */ /* 0x000fe200078e022b */
[----:B------:R-:W-:Y:S01]  /*2380*/  LOP3.LUT R44, R9, 0x2e, RZ, 0xfc, !PT ;  /* 0x0000002e092c7812 */ /* 0x000fe200078efcff */
[----:B------:R-:W-:Y:S01]  /*2390*/  @!P5 IMAD.MOV R37, RZ, RZ, -R37 ;  /* 0x000000ffff25d224 */ /* 0x000fe200078e0a25 */
[----:B------:R-:W-:Y:S01]  /*23a0*/  @!P1 IADD3 R39, -R39, RZ, RZ ;  /* 0x000000ff27279210 */ /* 0x000fe20007ffe1ff */
[----:B------:R-:W-:Y:S01]  /*23b0*/  IMAD.HI.U32 R43, R12, R47, RZ ;  /* 0x0000002f0c2b7227 */ /* 0x000fe200078e00ff */
[----:B------:R-:W-:-:S02]  /*23c0*/  ISETP.GT.U32.AND P1, PT, R0, R41, PT ;  /* 0x000000290000720c */ /* 0x000fc40003f24070 */
[----:B------:R-:W-:Y:S01]  /*23d0*/  ISETP.GE.AND P5, PT, R42, RZ, PT ;  /* 0x000000ff2a00720c */ /* 0x000fe20003fa6270 */
[----:B------:R-:W-:Y:S01]  /*23e0*/  @!P4 IMAD.IADD R38, R38, 0x1, -R0 ;  /* 0x000000012626c824 */ /* 0x000fe200078e0a00 */
[----:B------:R-:W-:Y:S01]  /*23f0*/  ISETP.GT.U32.AND P4, PT, R0, R40, PT ;  /* 0x000000280000720c */ /* 0x000fe20003f84070 */
[----:B------:R-:W-:-:S04]  /*2400*/  IMAD.HI.U32 R42, R12, R45, RZ ;  /* 0x0000002d0c2a7227 */ /* 0x000fc800078e00ff */
[----:B------:R-:W-:Y:S02]  /*2410*/  IMAD.MOV R42, RZ, RZ, -R42 ;  /* 0x000000ffff2a7224 */ /* 0x000fe400078e0a2a */
[----:B------:R-:W-:Y:S02]  /*2420*/  IMAD.MOV R43, RZ, RZ, -R43 ;  /* 0x000000ffff2b7224 */ /* 0x000fe400078e0a2b */
[--C-:B------:R-:W-:Y:S02]  /*2430*/  @!P1 IMAD.IADD R41, R41, 0x1, -R0.reuse ;  /* 0x0000000129299824 */ /* 0x100fe400078e0a00 */
[----:B------:R-:W-:Y:S02]  /*2440*/  IMAD R42, R0, R42, R45 ;  /* 0x0000002a002a7224 */ /* 0x000fe400078e022d */
[----:B------:R-:W-:Y:S01]  /*2450*/  @!P4 IMAD.IADD R40, R40, 0x1, -R0 ;  /* 0x000000012828c824 */ /* 0x000fe200078e0a00 */
[----:B------:R-:W-:Y:S01]  /*2460*/  ISETP.GE.AND P4, PT, R44, RZ, PT ;  /* 0x000000ff2c00720c */ /* 0x000fe20003f86270 */
[----:B------:R-:W-:Y:S01]  /*2470*/  @!P6 IMAD.MOV R38, RZ, RZ, -R38 ;  /* 0x000000ffff26e224 */ /* 0x000fe200078e0a26 */
[C---:B------:R-:W-:Y:S01]  /*2480*/  ISETP.GT.U32.AND P1, PT, R0.reuse, R41, PT ;  /* 0x000000290000720c */ /* 0x040fe20003f24070 */
[C---:B------:R-:W-:Y:S01]  /*2490*/  IMAD R45, R0.reuse, R43, R47 ;  /* 0x0000002b002d7224 */ /* 0x040fe200078e022f */
[----:B------:R-:W-:Y:S01]  /*24a0*/  IABS R44, R44 ;  /* 0x0000002c002c7213 */ /* 0x000fe20000000000 */
[----:B------:R-:W-:Y:S01]  /*24b0*/  IMAD R172, R189, c[0x0][0x188], RZ ;  /* 0x00006200bdac7a24 */ /* 0x000fe200078e02ff */
[----:B------:R-:W-:Y:S01]  /*24c0*/  ISETP.GT.U32.AND P6, PT, R0, R40, PT ;  /* 0x000000280000720c */ /* 0x000fe20003fc4070 */
[----:B------:R-:W-:-:S02]  /*24d0*/  IMAD R171, R190, c[0x0][0x188], RZ ;  /* 0x00006200beab7a24 */ /* 0x000fc400078e02ff */
[----:B------:R-:W-:Y:S02]  /*24e0*/  IMAD.MOV.U32 R47, RZ, RZ, R44 ;  /* 0x000000ffff2f7224 */ /* 0x000fe400078e002c */
[----:B------:R-:W-:-:S04]  /*24f0*/  IMAD.HI.U32 R44, R12, R49, RZ ;  /* 0x000000310c2c7227 */ /* 0x000fc800078e00ff */
[----:B------:R-:W-:Y:S01]  /*2500*/  IMAD.HI.U32 R43, R12, R47, RZ ;  /* 0x0000002f0c2b7227 */ /* 0x000fe200078e00ff */
[----:B------:R-:W-:Y:S02]  /*2510*/  @!P1 IADD3 R41, R41, -R0, RZ ;  /* 0x8000000029299210 */ /* 0x000fe40007ffe0ff */
[----:B------:R-:W-:Y:S01]  /*2520*/  ISETP.GT.U32.AND P1, PT, R0, R45, PT ;  /* 0x0000002d0000720c */ /* 0x000fe20003f24070 */
[----:B------:R-:W-:Y:S02]  /*2530*/  IMAD.MOV R43, RZ, RZ, -R43 ;  /* 0x000000ffff2b7224 */ /* 0x000fe400078e0a2b */
[----:B------:R-:W-:Y:S02]  /*2540*/  IMAD.MOV R46, RZ, RZ, -R44 ;  /* 0x000000ffff2e7224 */ /* 0x000fe400078e0a2c */
[----:B------:R-:W-:-:S04]  /*2550*/  IMAD.HI.U32 R44, R12, R51, RZ ;  /* 0x000000330c2c7227 */ /* 0x000fc800078e00ff */
[----:B------:R-:W-:Y:S01]  /*2560*/  @!P6 IMAD.IADD R40, R40, 0x1, -R0 ;  /* 0x000000012828e824 */ /* 0x000fe200078e0a00 */
[C---:B------:R-:W-:Y:S01]  /*2570*/  ISETP.GT.U32.AND P6, PT, R0.reuse, R42, PT ;  /* 0x0000002a0000720c */ /* 0x040fe20003fc4070 */
[C---:B------:R-:W-:Y:S01]  /*2580*/  IMAD R43, R0.reuse, R43, R47 ;  /* 0x0000002b002b7224 */ /* 0x040fe200078e022f */
[----:B------:R-:W-:Y:S01]  /*2590*/  IABS R47, R56 ;  /* 0x00000038002f7213 */ /* 0x000fe20000000000 */
[----:B------:R-:W-:Y:S02]  /*25a0*/  IMAD.MOV R44, RZ, RZ, -R44 ;  /* 0x000000ffff2c7224 */ /* 0x000fe400078e0a2c */
[C---:B------:R-:W-:Y:S02]  /*25b0*/  IMAD R46, R0.reuse, R46, R49 ;  /* 0x0000002e002e7224 */ /* 0x040fe400078e0231 */
[----:B------:R-:W-:Y:S01]  /*25c0*/  @!P3 IMAD.MOV R40, RZ, RZ, -R40 ;  /* 0x000000ffff28b224 */ /* 0x000fe200078e0a28 */
[C---:B------:R-:W-:Y:S01]  /*25d0*/  ISETP.GT.U32.AND P3, PT, R0.reuse, R43, PT ;  /* 0x0000002b0000720c */ /* 0x040fe20003f64070 */
[C---:B------:R-:W-:Y:S01]  /*25e0*/  IMAD R44, R0.reuse, R44, R51 ;  /* 0x0000002c002c7224 */ /* 0x040fe200078e0233 */
[----:B------:R-:W-:Y:S01]  /*25f0*/  IABS R51, R58 ;  /* 0x0000003a00337213 */ /* 0x000fe20000000000 */
[----:B------:R-:W-:Y:S01]  /*2600*/  @!P2 IMAD.MOV R41, RZ, RZ, -R41 ;  /* 0x000000ffff29a224 */ /* 0x000fe200078e0a29 */
[C---:B------:R-:W-:Y:S01]  /*2610*/  ISETP.GT.U32.AND P2, PT, R0.reuse, R46, PT ;  /* 0x0000002e0000720c */ /* 0x040fe20003f44070 */
[--C-:B------:R-:W-:Y:S01]  /*2620*/  @!P1 IMAD.IADD R45, R45, 0x1, -R0.reuse ;  /* 0x000000012d2d9824 */ /* 0x100fe200078e0a00 */
[----:B------:R-:W-:Y:S01]  /*2630*/  ISETP.GT.U32.AND P1, PT, R0, R44, PT ;  /* 0x0000002c0000720c */ /* 0x000fe20003f24070 */
[----:B------:R-:W-:-:S02]  /*2640*/  @!P6 IMAD.IADD R42, R42, 0x1, -R0 ;  /* 0x000000012a2ae824 */ /* 0x000fc400078e0a00 */
[----:B------:R-:W-:Y:S02]  /*2650*/  IMAD.MOV.U32 R49, RZ, RZ, R47 ;  /* 0x000000ffff317224 */ /* 0x000fe400078e002f */
[----:B------:R-:W-:Y:S01]  /*2660*/  IMAD.HI.U32 R47, R12, R53, RZ ;  /* 0x000000350c2f7227 */ /* 0x000fe200078e00ff */
[----:B------:R-:W-:-:S03]  /*2670*/  ISETP.GT.U32.AND P6, PT, R0, R42, PT ;  /* 0x0000002a0000720c */ /* 0x000fc60003fc4070 */
[--C-:B------:R-:W-:Y:S01]  /*2680*/  @!P3 IMAD.IADD R43, R43, 0x1, -R0.reuse ;  /* 0x000000012b2bb824 */ /* 0x100fe200078e0a00 */
[----:B------:R-:W-:Y:S01]  /*2690*/  ISETP.GT.U32.AND P3, PT, R0, R45, PT ;  /* 0x0000002d0000720c */ /* 0x000fe20003f64070 */
[----:B------:R-:W-:Y:S02]  /*26a0*/  IMAD.HI.U32 R48, R12, R49, RZ ;  /* 0x000000310c307227 */ /* 0x000fe400078e00ff */
[----:B------:R-:W-:Y:S02]  /*26b0*/  @!P1 IADD3 R44, R44, -R0, RZ ;  /* 0x800000002c2c9210 */ /* 0x000fe40007ffe0ff */
[----:B------:R-:W-:Y:S01]  /*26c0*/  @!P2 IMAD.IADD R46, R46, 0x1, -R0 ;  /* 0x000000012e2ea824 */ /* 0x000fe200078e0a00 */
[C---:B------:R-:W-:Y:S01]  /*26d0*/  ISETP.GT.U32.AND P2, PT, R0.reuse, R43, PT ;  /* 0x0000002b0000720c */ /* 0x040fe20003f44070 */
[----:B------:R-:W-:Y:S01]  /*26e0*/  IMAD.MOV R48, RZ, RZ, -R48 ;  /* 0x000000ffff307224 */ /* 0x000fe200078e0a30 */
[----:B------:R-:W-:Y:S01]  /*26f0*/  ISETP.GT.U32.AND P1, PT, R0, R44, PT ;  /* 0x0000002c0000720c */ /* 0x000fe20003f24070 */
[----:B------:R-:W-:-:S02]  /*2700*/  IMAD.MOV R47, RZ, RZ, -R47 ;  /* 0x000000ffff2f7224 */ /* 0x000fc400078e0a2f */
[----:B------:R-:W-:Y:S02]  /*2710*/  IMAD R49, R0, R48, R49 ;  /* 0x0000003000317224 */ /* 0x000fe400078e0231 */
[----:B------:R-:W-:-:S04]  /*2720*/  IMAD.HI.U32 R48, R12, R51, RZ ;  /* 0x000000330c307227 */ /* 0x000fc800078e00ff */
[----:B------:R-:W-:Y:S02]  /*2730*/  IMAD.MOV R48, RZ, RZ, -R48 ;  /* 0x000000ffff307224 */ /* 0x000fe400078e0a30 */
[--C-:B------:R-:W-:Y:S01]  /*2740*/  @!P6 IMAD.IADD R42, R42, 0x1, -R0.reuse ;  /* 0x000000012a2ae824 */ /* 0x100fe200078e0a00 */
[----:B------:R-:W-:Y:S01]  /*2750*/  ISETP.GE.AND P6, PT, R50, RZ, PT ;  /* 0x000000ff3200720c */ /* 0x000fe20003fc6270 */
[C---:B------:R-:W-:Y:S01]  /*2760*/  IMAD R47, R0.reuse, R47, R53 ;  /* 0x0000002f002f7224 */ /* 0x040fe200078e0235 */
[----:B------:R-:W-:Y:S01]  /*2770*/  IABS R53, R59 ;  /* 0x0000003b00357213 */ /* 0x000fe20000000000 */
[----:B------:R-:W-:Y:S01]  /*2780*/  @!P2 IMAD.IADD R43, R43, 0x1, -R0 ;  /* 0x000000012b2ba824 */ /* 0x000fe200078e0a00 */
[C---:B------:R-:W-:Y:S01]  /*2790*/  ISETP.GT.U32.AND P2, PT, R0.reuse, R49, PT ;  /* 0x000000310000720c */ /* 0x040fe20003f44070 */
[C---:B------:R-:W-:Y:S02]  /*27a0*/  IMAD R51, R0.reuse, R48, R51 ;  /* 0x0000003000337224 */ /* 0x040fe400078e0233 */
[----:B------:R-:W-:Y:S01]  /*27b0*/  @!P5 IMAD.MOV R42, RZ, RZ, -R42 ;  /* 0x000000ffff2ad224 */ /* 0x000fe200078e0a2a */
[C---:B------:R-:W-:Y:S01]  /*27c0*/  ISETP.GT.U32.AND P5, PT, R0.reuse, R46, PT ;  /* 0x0000002e0000720c */ /* 0x040fe20003fa4070 */
[--C-:B------:R-:W-:Y:S01]  /*27d0*/  @!P3 IMAD.IADD R45, R45, 0x1, -R0.reuse ;  /* 0x000000012d2db824 */ /* 0x100fe200078e0a00 */
[----:B------:R-:W-:Y:S01]  /*27e0*/  ISETP.GT.U32.AND P3, PT, R0, R47, PT ;  /* 0x0000002f0000720c */ /* 0x000fe20003f64070 */
[----:B------:R-:W-:Y:S01]  /*27f0*/  @!P1 IMAD.IADD R44, R44, 0x1, -R0 ;  /* 0x000000012c2c9824 */ /* 0x000fe200078e0a00 */
[----:B------:R-:W-:Y:S01]  /*2800*/  ISETP.GT.U32.AND P1, PT, R0, R51, PT ;  /* 0x000000330000720c */ /* 0x000fe20003f24070 */
[----:B------:R-:W-:-:S04]  /*2810*/  IMAD.HI.U32 R48, R12, R53, RZ ;  /* 0x000000350c307227 */ /* 0x000fc800078e00ff */
[----:B------:R-:W-:Y:S02]  /*2820*/  IMAD.MOV R48, RZ, RZ, -R48 ;  /* 0x000000ffff307224 */ /* 0x000fe400078e0a30 */
[--C-:B------:R-:W-:Y:S01]  /*2830*/  @!P2 IMAD.IADD R49, R49, 0x1, -R0.reuse ;  /* 0x000000013131a824 */ /* 0x100fe200078e0a00 */
[----:B------:R-:W-:Y:S01]  /*2840*/  ISETP.GE.AND P2, PT, R56, RZ, PT ;  /* 0x000000ff3800720c */ /* 0x000fe20003f46270 */
[--C-:B------:R-:W-:Y:S01]  /*2850*/  @!P5 IMAD.IADD R46, R46, 0x1, -R0.reuse ;  /* 0x000000012e2ed824 */ /* 0x100fe200078e0a00 */
[----:B------:R-:W-:Y:S01]  /*2860*/  ISETP.GE.AND P5, PT, R52, RZ, PT ;  /* 0x000000ff3400720c */ /* 0x000fe20003fa6270 */
[--C-:B------:R-:W-:Y:S01]  /*2870*/  @!P3 IMAD.IADD R47, R47, 0x1, -R0.reuse ;  /* 0x000000012f2fb824 */ /* 0x100fe200078e0a00 */
[----:B------:R-:W-:Y:S01]  /*2880*/  LOP3.LUT R52, R9, 0x1e, RZ, 0xfc, !PT ;  /* 0x0000001e09347812 */ /* 0x000fe200078efcff */
[----:B------:R-:W-:Y:S01]  /*2890*/  IMAD R53, R0, R48, R53 ;  /* 0x0000003000357224 */ /* 0x000fe200078e0235 */
[----:B------:R-:W-:Y:S01]  /*28a0*/  ISETP.GE.AND P3, PT, R54, RZ, PT ;  /* 0x000000ff3600720c */ /* 0x000fe20003f66270 */
[----:B------:R-:W-:Y:S01]  /*28b0*/  @!P1 IMAD.IADD R51, R51, 0x1, -R0 ;  /* 0x0000000133339824 */ /* 0x000fe200078e0a00 */
[C---:B------:R-:W-:Y:S01]  /*28c0*/  ISETP.GT.U32.AND P1, PT, R0.reuse, R49, PT ;  /* 0x000000310000720c */ /* 0x040fe20003f24070 */
[----:B------:R-:W-:Y:S01]  /*28d0*/  @!P0 IMAD.MOV R45, RZ, RZ, -R45 ;  /* 0x000000ffff2d8224 */ /* 0x000fe200078e0a2d */
[C---:B------:R-:W-:Y:S01]  /*28e0*/  ISETP.GT.U32.AND P0, PT, R0.reuse, R47, PT ;  /* 0x0000002f0000720c */ /* 0x040fe20003f04070 */
[----:B------:R-:W-:Y:S01]  /*28f0*/  @!P6 IMAD.MOV R46, RZ, RZ, -R46 ;  /* 0x000000ffff2ee224 */ /* 0x000fe200078e0a2e */
[----:B------:R-:W-:Y:S01]  /*2900*/  ISETP.GT.U32.AND P6, PT, R0, R53, PT ;  /* 0x000000350000720c */ /* 0x000fe20003fc4070 */
[----:B------:R-:W-:Y:S01]  /*2910*/  IMAD.HI.U32 R50, R12, R55, RZ ;  /* 0x000000370c327227 */ /* 0x000fe200078e00ff */
[----:B------:R-:W-:-:S02]  /*2920*/  IABS R57, R52 ;  /* 0x0000003400397213 */ /* 0x000fc40000000000 */
[C---:B------:R-:W-:Y:S01]  /*2930*/  LOP3.LUT R54, R9.reuse, 0x1c, RZ, 0xfc, !PT ;  /* 0x0000001c09367812 */ /* 0x040fe200078efcff */
[----:B------:R-:W-:Y:S01]  /*2940*/  @!P4 IMAD.MOV R43, RZ, RZ, -R43 ;  /* 0x000000ffff2bc224 */ /* 0x000fe200078e0a2b */
[----:B------:R-:W-:Y:S01]  /*2950*/  IADD3 R50, -R50, RZ, RZ ;  /* 0x000000ff32327210 */ /* 0x000fe20007ffe1ff */
[----:B------:R-:W-:Y:S01]  /*2960*/  IMAD.HI.U32 R48, R12, R57, RZ ;  /* 0x000000390c307227 */ /* 0x000fe200078e00ff */
[----:B------:R-:W-:Y:S02]  /*2970*/  ISETP.GT.U32.AND P4, PT, R0, R51, PT ;  /* 0x000000330000720c */ /* 0x000fe40003f84070 */
[----:B------:R-:W-:Y:S01]  /*2980*/  LOP3.LUT R56, R9, 0x10, RZ, 0xfc, !PT ;  /* 0x0000001009387812 */ /* 0x000fe200078efcff */
[--C-:B------:R-:W-:Y:S01]  /*2990*/  @!P1 IMAD.IADD R49, R49, 0x1, -R0.reuse ;  /* 0x0000000131319824 */ /* 0x100fe200078e0a00 */
[----:B------:R-:W-:Y:S01]  /*29a0*/  ISETP.GE.AND P1, PT, R59, RZ, PT ;  /* 0x000000ff3b00720c */ /* 0x000fe20003f26270 */
[--C-:B------:R-:W-:Y:S01]  /*29b0*/  @!P0 IMAD.IADD R47, R47, 0x1, -R0.reuse ;  /* 0x000000012f2f8824 */ /* 0x100fe200078e0a00 */
[----:B------:R-:W-:Y:S01]  /*29c0*/  IABS R59, R54 ;  /* 0x00000036003b7213 */ /* 0x000fe20000000000 */
[----:B------:R-:W-:Y:S01]  /*29d0*/  @!P6 IMAD.IADD R53, R53, 0x1, -R0 ;  /* 0x000000013535e824 */ /* 0x000fe200078e0a00 */
[----:B------:R-:W-:Y:S01]  /*29e0*/  ISETP.GE.AND P6, PT, R52, RZ, PT ;  /* 0x000000ff3400720c */ /* 0x000fe20003fc6270 */
[----:B------:R-:W-:Y:S01]  /*29f0*/  IMAD.MOV R48, RZ, RZ, -R48 ;  /* 0x000000ffff307224 */ /* 0x000fe200078e0a30 */
[----:B------:R-:W-:Y:S01]  /*2a00*/  LOP3.LUT R52, R9, 0x16, RZ, 0xfc, !PT ;  /* 0x0000001609347812 */ /* 0x000fe200078efcff */
[----:B------:R-:W-:Y:S01]  /*2a10*/  @!P3 IMAD.MOV R47, RZ, RZ, -R47 ;  /* 0x000000ffff2fb224 */ /* 0x000fe200078e0a2f */
[C---:B------:R-:W-:Y:S01]  /*2a20*/  ISETP.GT.U32.AND P3, PT, R0.reuse, R53, PT ;  /* 0x000000350000720c */ /* 0x040fe20003f64070 */
[----:B------:R-:W-:Y:S01]  /*2a30*/  IMAD R57, R0, R48, R57 ;  /* 0x0000003000397224 */ /* 0x000fe200078e0239 */
[----:B------:R-:W-:Y:S01]  /*2a40*/  @!P4 IADD3 R51, R51, -R0, RZ ;  /* 0x800000003333c210 */ /* 0x000fe20007ffe0ff */
[----:B------:R-:W-:Y:S01]  /*2a50*/  IMAD.HI.U32 R48, R12, R59, RZ ;  /* 0x0000003b0c307227 */ /* 0x000fe200078e00ff */
[----:B------:R-:W-:-:S02]  /*2a60*/  ISETP.GE.AND P4, PT, R60, RZ, PT ;  /* 0x000000ff3c00720c */ /* 0x000fc40003f86270 */
[----:B------:R-:W-:Y:S01]  /*2a70*/  IABS R65, R52 ;  /* 0x0000003400417213 */ /* 0x000fe20000000000 */
[----:B------:R-:W-:Y:S01]  /*2a80*/  IMAD.MOV R48, RZ, RZ, -R48 ;  /* 0x000000ffff307224 */ /* 0x000fe200078e0a30 */
[----:B------:R-:W-:Y:S01]  /*2a90*/  IABS R71, R56 ;  /* 0x0000003800477213 */ /* 0x000fe20000000000 */
[C---:B------:R-:W-:Y:S02]  /*2aa0*/  IMAD R55, R0.reuse, R50, R55 ;  /* 0x0000003200377224 */ /* 0x040fe400078e0237 */
[C---:B------:R-:W-:Y:S01]  /*2ab0*/  IMAD R59, R0.reuse, R48, R59 ;  /* 0x00000030003b7224 */ /* 0x040fe200078e023b */
[----:B------:R-:W-:Y:S01]  /*2ac0*/  LOP3.LUT R48, R9, 0x1a, RZ, 0xfc, !PT ;  /* 0x0000001a09307812 */ /* 0x000fe200078efcff */
[----:B------:R-:W-:Y:S01]  /*2ad0*/  IMAD.MOV.U32 R50, RZ, RZ, R49 ;  /* 0x000000ffff327224 */ /* 0x000fe200078e0031 */
[C---:B------:R-:W-:Y:S01]  /*2ae0*/  ISETP.GT.U32.AND P0, PT, R0.reuse, R55, PT ;  /* 0x000000370000720c */ /* 0x040fe20003f04070 */
[----:B------:R-:W-:Y:S01]  /*2af0*/  @!P5 IMAD.MOV R44, RZ, RZ, -R44 ;  /* 0x000000ffff2cd224 */ /* 0x000fe200078e0a2c */
[----:B------:R-:W-:Y:S01]  /*2b00*/  @!P3 IADD3 R53, R53, -R0, RZ ;  /* 0x800000003535b210 */ /* 0x000fe20007ffe0ff */
[----:B------:R-:W-:Y:S01]  /*2b10*/  @!P2 IMAD.MOV R50, RZ, RZ, -R50 ;  /* 0x000000ffff32a224 */ /* 0x000fe200078e0a32 */
[----:B------:R-:W-:Y:S01]  /*2b20*/  ISETP.GT.U32.AND P3, PT, R0, R59, PT ;  /* 0x0000003b0000720c */ /* 0x000fe20003f64070 */
[----:B------:R-:W-:Y:S01]  /*2b30*/  IMAD R170, R192, c[0x0][0x188], RZ ;  /* 0x00006200c0aa7a24 */ /* 0x000fe200078e02ff */
[----:B------:R-:W-:Y:S01]  /*2b40*/  ISETP.GT.U32.AND P2, PT, R0, R57, PT ;  /* 0x000000390000720c */ /* 0x000fe20003f44070 */
[----:B------:R-:W-:Y:S01]  /*2b50*/  @!P1 IMAD.MOV R53, RZ, RZ, -R53 ;  /* 0x000000ffff359224 */ /* 0x000fe200078e0a35 */
[----:B------:R-:W-:Y:S01]  /*2b60*/  LOP3.LUT R49, R9, 0x18, RZ, 0xfc, !PT ;  /* 0x0000001809317812 */ /* 0x000fe200078efcff */
[----:B------:R-:W-:Y:S01]  /*2b70*/  IMAD R169, R193, c[0x0][0x188], RZ ;  /* 0x00006200c1a97a24 */ /* 0x000fe200078e02ff */
[----:B------:R-:W-:Y:S01]  /*2b80*/  IABS R61, R48 ;  /* 0x00000030003d7213 */ /* 0x000fe20000000000 */
[----:B------:R-:W-:Y:S01]  /*2b90*/  IMAD.SHL.U32 R153, R153, 0x2, RZ ;  /* 0x0000000299997824 */ /* 0x000fe200078e00ff */
[----:B------:R-:W-:Y:S01]  /*2ba0*/  IABS R63, R49 ;  /* 0x00000031003f7213 */ /* 0x000fe20000000000 */
[----:B------:R-:W-:Y:S01]  /*2bb0*/  @!P0 IMAD.IADD R55, R55, 0x1, -R0 ;  /* 0x0000000137378824 */ /* 0x000fe200078e0a00 */
[----:B------:R-:W-:-:S02]  /*2bc0*/  ISETP.GE.AND P5, PT, R58, RZ, PT ;  /* 0x000000ff3a00720c */ /* 0x000fc40003fa6270 */
[----:B------:R-:W0:Y:S01]  /*2bd0*/  I2F.RP R58, R89 ;  /* 0x00000059003a7306 */ /* 0x000e220000209400 */
[--C-:B------:R-:W-:Y:S01]  /*2be0*/  @!P3 IMAD.IADD R59, R59, 0x1, -R0.reuse ;  /* 0x000000013b3bb824 */ /* 0x100fe200078e0a00 */
[----:B------:R-:W-:Y:S01]  /*2bf0*/  ISETP.GT.U32.AND P0, PT, R0, R55, PT ;  /* 0x000000370000720c */ /* 0x000fe20003f04070 */
[--C-:B------:R-:W-:Y:S01]  /*2c00*/  @!P2 IMAD.IADD R57, R57, 0x1, -R0.reuse ;  /* 0x000000013939a824 */ /* 0x100fe200078e0a00 */
[----:B------:R-:W-:Y:S01]  /*2c10*/  ISETP.GE.AND P2, PT, R49, RZ, PT ;  /* 0x000000ff3100720c */ /* 0x000fe20003f46270 */
[----:B------:R-:W-:Y:S01]  /*2c20*/  IMAD.HI.U32 R49, R12, R63, RZ ;  /* 0x0000003f0c317227 */ /* 0x000fe200078e00ff */
[C---:B------:R-:W-:Y:S02]  /*2c30*/  ISETP.GT.U32.AND P1, PT, R0.reuse, R59, PT ;  /* 0x0000003b0000720c */ /* 0x040fe40003f24070 */
[----:B------:R-:W-:Y:S01]  /*2c40*/  ISETP.GT.U32.AND P3, PT, R0, R57, PT ;  /* 0x000000390000720c */ /* 0x000fe20003f64070 */
[----:B------:R-:W-:Y:S02]  /*2c50*/  IMAD.MOV R49, RZ, RZ, -R49 ;  /* 0x000000ffff317224 */ /* 0x000fe400078e0a31 */
[----:B------:R-:W-:Y:S01]  /*2c60*/  @!P5 IMAD.MOV R51, RZ, RZ, -R51 ;  /* 0x000000ffff33d224 */ /* 0x000fe200078e0a33 */
[----:B------:R-:W-:Y:S01]  /*2c70*/  ISETP.GE.AND P5, PT, R54, RZ, PT ;  /* 0x000000ff3600720c */ /* 0x000fe20003fa6270 */
[----:B------:R-:W-:Y:S01]  /*2c80*/  IMAD R63, R0, R49, R63 ;  /* 0x00000031003f7224 */ /* 0x000fe200078e023f */
[----:B------:R-:W-:Y:S01]  /*2c90*/  LOP3.LUT R54, R9, 0x12, RZ, 0xfc, !PT ;  /* 0x0000001209367812 */ /* 0x000fe200078efcff */
[----:B------:R-:W-:Y:S01]  /*2ca0*/  @!P0 IMAD.IADD R55, R55, 0x1, -R0 ;  /* 0x0000000137378824 */ /* 0x000fe200078e0a00 */
[----:B------:R-:W-:Y:S01]  /*2cb0*/  ISETP.GE.AND P0, PT, R48, RZ, PT ;  /* 0x000000ff3000720c */ /* 0x000fe20003f06270 */
[----:B------:R-:W-:Y:S01]  /*2cc0*/  IMAD.HI.U32 R48, R12, R61, RZ ;  /* 0x0000003d0c307227 */ /* 0x000fe200078e00ff */
[----:B0-----:R-:W0:Y:S01]  /*2cd0*/  MUFU.RCP R58, R58 ;  /* 0x0000003a003a7308 */ /* 0x001e220000001000 */
[----:B------:R-:W-:-:S02]  /*2ce0*/  IABS R69, R54 ;  /* 0x0000003600457213 */ /* 0x000fc40000000000 */
[----:B------:R-:W-:Y:S01]  /*2cf0*/  @!P1 IMAD.IADD R59, R59, 0x1, -R0 ;  /* 0x000000013b3b9824 */ /* 0x000fe200078e0a00 */
[----:B------:R-:W-:Y:S01]  /*2d00*/  ISETP.GT.U32.AND P1, PT, R0, R63, PT ;  /* 0x0000003f0000720c */ /* 0x000fe20003f24070 */
[----:B------:R-:W-:Y:S02]  /*2d10*/  IMAD.MOV R48, RZ, RZ, -R48 ;  /* 0x000000ffff307224 */ /* 0x000fe400078e0a30 */
[----:B------:R-:W-:Y:S01]  /*2d20*/  @!P4 IMAD.MOV R55, RZ, RZ, -R55 ;  /* 0x000000ffff37c224 */ /* 0x000fe200078e0a37 */
[----:B------:R-:W-:Y:S01]  /*2d30*/  ISETP.GE.AND P4, PT, R52, RZ, PT ;  /* 0x000000ff3400720c */ /* 0x000fe20003f86270 */
[----:B------:R-:W-:Y:S01]  /*2d40*/  IMAD R61, R0, R48, R61 ;  /* 0x00000030003d7224 */ /* 0x000fe200078e023d */
[----:B------:R-:W-:Y:S01]  /*2d50*/  LOP3.LUT R52, R9, 0x14, RZ, 0xfc, !PT ;  /* 0x0000001409347812 */ /* 0x000fe200078efcff */
[----:B------:R-:W-:Y:S01]  /*2d60*/  IMAD.HI.U32 R48, R12, R65, RZ ;  /* 0x000000410c307227 */ /* 0x000fe200078e00ff */
[----:B------:R-:W-:Y:S02]  /*2d70*/  @!P5 IADD3 R59, -R59, RZ, RZ ;  /* 0x000000ff3b3bd210 */ /* 0x000fe40007ffe1ff */
[----:B------:R-:W-:Y:S01]  /*2d80*/  IABS R67, R52 ;  /* 0x0000003400437213 */ /* 0x000fe20000000000 */
[--C-:B------:R-:W-:Y:S01]  /*2d90*/  @!P3 IMAD.IADD R57, R57, 0x1, -R0.reuse ;  /* 0x000000013939b824 */ /* 0x100fe200078e0a00 */
[----:B------:R-:W-:Y:S01]  /*2da0*/  IADD3 R48, -R48, RZ, RZ ;  /* 0x000000ff30307210 */ /* 0x000fe20007ffe1ff */
[----:B------:R-:W-:Y:S01]  /*2db0*/  @!P1 IMAD.IADD R63, R63, 0x1, -R0 ;  /* 0x000000013f3f9824 */ /* 0x000fe200078e0a00 */
[----:B------:R-:W-:Y:S01]  /*2dc0*/  ISETP.GT.U32.AND P3, PT, R0, R61, PT ;  /* 0x0000003d0000720c */ /* 0x000fe20003f64070 */
[----:B------:R-:W-:Y:S01]  /*2dd0*/  @!P6 IMAD.MOV R57, RZ, RZ, -R57 ;  /* 0x000000ffff39e224 */ /* 0x000fe200078e0a39 */
[----:B0-----:R-:W-:Y:S01]  /*2de0*/  IADD3 R49, R58, 0xffffffe, RZ ;  /* 0x0ffffffe3a317810 */ /* 0x001fe20007ffe0ff */
[C---:B------:R-:W-:Y:S01]  /*2df0*/  IMAD R65, R0.reuse, R48, R65 ;  /* 0x0000003000417224 */ /* 0x040fe200078e0241 */
[----:B------:R-:W-:Y:S01]  /*2e00*/  ISETP.GT.U32.AND P1, PT, R0, R63, PT ;  /* 0x0000003f0000720c */ /* 0x000fe20003f24070 */
[----:B------:R-:W-:-:S03]  /*2e10*/  IMAD.HI.U32 R48, R12, R67, RZ ;  /* 0x000000430c307227 */ /* 0x000fc600078e00ff */
[----:B------:R-:W0:Y:S01]  /*2e20*/  F2I.FTZ.U32.TRUNC.NTZ R49, R49 ;  /* 0x0000003100317305 */ /* 0x000e22000021f000 */
[----:B------:R-:W-:Y:S02]  /*2e30*/  IMAD.MOV R60, RZ, RZ, -R48 ;  /* 0x000000ffff3c7224 */ /* 0x000fe400078e0a30 */
[----:B------:R-:W-:-:S04]  /*2e40*/  IMAD.HI.U32 R58, R12, R71, RZ ;  /* 0x000000470c3a7227 */ /* 0x000fc800078e00ff */
[C---:B------:R-:W-:Y:S02]  /*2e50*/  IMAD R67, R0.reuse, R60, R67 ;  /* 0x0000003c00437224 */ /* 0x040fe400078e0243 */
[--C-:B------:R-:W-:Y:S02]  /*2e60*/  @!P1 IMAD.IADD R63, R63, 0x1, -R0.reuse ;  /* 0x000000013f3f9824 */ /* 0x100fe400078e0a00 */
[----:B------:R-:W-:Y:S01]  /*2e70*/  @!P3 IMAD.IADD R61, R61, 0x1, -R0 ;  /* 0x000000013d3db824 */ /* 0x000fe200078e0a00 */
[C---:B------:R-:W-:Y:S01]  /*2e80*/  ISETP.GT.U32.AND P1, PT, R0.reuse, R67, PT ;  /* 0x000000430000720c */ /* 0x040fe20003f24070 */
[----:B------:R-:W-:Y:S01]  /*2e90*/  IMAD.MOV R58, RZ, RZ, -R58 ;  /* 0x000000ffff3a7224 */ /* 0x000fe200078e0a3a */
[----:B------:R-:W-:Y:S01]  /*2ea0*/  ISETP.GT.U32.AND P3, PT, R0, R65, PT ;  /* 0x000000410000720c */ /* 0x000fe20003f64070 */
[----:B------:R-:W-:Y:S01]  /*2eb0*/  IMAD.HI.U32 R48, R12, R69, RZ ;  /* 0x000000450c307227 */ /* 0x000fe200078e00ff */
[----:B------:R-:W-:-:S03]  /*2ec0*/  ISETP.GT.U32.AND P6, PT, R0, R61, PT ;  /* 0x0000003d0000720c */ /* 0x000fc60003fc4070 */
[----:B------:R-:W-:Y:S02]  /*2ed0*/  IMAD R71, R0, R58, R71 ;  /* 0x0000003a00477224 */ /* 0x000fe400078e0247 */
[----:B0-----:R-:W-:Y:S02]  /*2ee0*/  IMAD.MOV R58, RZ, RZ, -R49 ;  /* 0x000000ffff3a7224 */ /* 0x001fe400078e0a31 */
[----:B------:R-:W-:Y:S02]  /*2ef0*/  IMAD.MOV R48, RZ, RZ, -R48 ;  /* 0x000000ffff307224 */ /* 0x000fe400078e0a30 */
[--C-:B------:R-:W-:Y:S02]  /*2f00*/  @!P1 IMAD.IADD R67, R67, 0x1, -R0.reuse ;  /* 0x0000000143439824 */ /* 0x100fe400078e0a00 */
[----:B------:R-:W-:Y:S02]  /*2f10*/  @!P3 IMAD.IADD R65, R65, 0x1, -R0 ;  /* 0x000000014141b824 */ /* 0x000fe400078e0a00 */
[----:B------:R-:W-:Y:S01]  /*2f20*/  @!P6 IADD3 R61, R61, -R0, RZ ;  /* 0x800000003d3de210 */ /* 0x000fe20007ffe0ff */
[----:B------:R-:W-:Y:S01]  /*2f30*/  IMAD R81, R58, R89, RZ ;  /* 0x000000593a517224 */ /* 0x000fe200078e02ff */
[C---:B------:R-:W-:Y:S01]  /*2f40*/  ISETP.GT.U32.AND P1, PT, R0.reuse, R67, PT ;  /* 0x000000430000720c */ /* 0x040fe20003f24070 */
[----:B------:R-:W-:Y:S01]  /*2f50*/  IMAD R69, R0, R48, R69 ;  /* 0x0000003000457224 */ /* 0x000fe200078e0245 */
[----:B------:R-:W-:Y:S01]  /*2f60*/  ISETP.GE.AND P6, PT, R52, RZ, PT ;  /* 0x000000ff3400720c */ /* 0x000fe20003fc6270 */
[----:B------:R-:W-:Y:S01]  /*2f70*/  IMAD.HI.U32 R60, R12, R75, RZ ;  /* 0x0000004b0c3c7227 */ /* 0x000fe200078e00ff */
[----:B------:R-:W-:-:S02]  /*2f80*/  ISETP.GT.U32.AND P3, PT, R0, R65, PT ;  /* 0x000000410000720c */ /* 0x000fc40003f64070 */
[----:B------:R-:W-:Y:S01]  /*2f90*/  LOP3.LUT R52, R9, 0xe, RZ, 0xfc, !PT ;  /* 0x0000000e09347812 */ /* 0x000fe200078efcff */
[----:B------:R-:W-:Y:S02]  /*2fa0*/  IMAD.MOV.U32 R48, RZ, RZ, RZ ;  /* 0x000000ffff307224 */ /* 0x000fe400078e00ff */
[----:B------:R-:W-:Y:S01]  /*2fb0*/  IMAD.MOV R60, RZ, RZ, -R60 ;  /* 0x000000ffff3c7224 */ /* 0x000fe200078e0a3c */
[----:B------:R-:W-:Y:S01]  /*2fc0*/  IABS R73, R52 ;  /* 0x0000003400497213 */ /* 0x000fe20000000000 */
[----:B------:R-:W-:Y:S02]  /*2fd0*/  @!P0 IMAD.MOV R61, RZ, RZ, -R61 ;  /* 0x000000ffff3d8224 */ /* 0x000fe400078e0a3d */
[----:B------:R-:W-:Y:S01]  /*2fe0*/  @!P1 IADD3 R67, R67, -R0, RZ ;  /* 0x8000000043439210 */ /* 0x000fe20007ffe0ff */
[----:B------:R-:W-:Y:S01]  /*2ff0*/  @!P2 IMAD.MOV R63, RZ, RZ, -R63 ;  /* 0x000000ffff3fa224 */ /* 0x000fe200078e0a3f */
[----:B------:R-:W-:Y:S01]  /*3000*/  ISETP.GT.U32.AND P1, PT, R0, R71, PT ;  /* 0x000000470000720c */ /* 0x000fe20003f24070 */
[----:B------:R-:W-:-:S04]  /*3010*/  IMAD.HI.U32 R58, R12, R73, RZ ;  /* 0x000000490c3a7227 */ /* 0x000fc800078e00ff */
[----:B------:R-:W-:Y:S01]  /*3020*/  @!P3 IMAD.IADD R65, R65, 0x1, -R0 ;  /* 0x000000014141b824 */ /* 0x000fe200078e0a00 */
[----:B------:R-:W-:Y:S01]  /*3030*/  ISETP.GT.U32.AND P3, PT, R0, R69, PT ;  /* 0x000000450000720c */ /* 0x000fe20003f64070 */
[----:B------:R-:W-:Y:S02]  /*3040*/  IMAD.MOV R66, RZ, RZ, -R58 ;  /* 0x000000ffff427224 */ /* 0x000fe400078e0a3a */
[----:B------:R-:W-:-:S04]  /*3050*/  IMAD.HI.U32 R58, R49, R81, R48 ;  /* 0x00000051313a7227 */ /* 0x000fc800078e0030 */
[C---:B------:R-:W-:Y:S01]  /*3060*/  IMAD R49, R0.reuse, R66, R73 ;  /* 0x0000004200317224 */ /* 0x040fe200078e0249 */
[----:B------:R-:W-:Y:S01]  /*3070*/  LOP3.LUT R66, R9, 0x4, RZ, 0xfc, !PT ;  /* 0x0000000409427812 */ /* 0x000fe200078efcff */
[C---:B------:R-:W-:Y:S02]  /*3080*/  IMAD R73, R0.reuse, R60, R75 ;  /* 0x0000003c00497224 */ /* 0x040fe400078e024b */
[--C-:B------:R-:W-:Y:S01]  /*3090*/  @!P1 IMAD.IADD R71, R71, 0x1, -R0.reuse ;  /* 0x0000000147479824 */ /* 0x100fe200078e0a00 */
[----:B------:R-:W-:Y:S01]  /*30a0*/  IABS R81, R66 ;  /* 0x0000004200517213 */ /* 0x000fe20000000000 */
[----:B------:R-:W-:Y:S01]  /*30b0*/  @!P3 IMAD.IADD R69, R69, 0x1, -R0 ;  /* 0x000000014545b824 */ /* 0x000fe200078e0a00 */
[C---:B------:R-:W-:Y:S01]  /*30c0*/  ISETP.GT.U32.AND P1, PT, R0.reuse, R73, PT ;  /* 0x000000490000720c */ /* 0x040fe20003f24070 */
[C---:B------:R-:W-:Y:S01]  /*30d0*/  IMAD R75, R0.reuse, R62, R77 ;  /* 0x0000003e004b7224 */ /* 0x040fe200078e024d */
[----:B------:R-:W-:Y:S01]  /*30e0*/  IABS R62, R156 ;  /* 0x0000009c003e7213 */ /* 0x000fe20000000000 */
[C---:B------:R-:W-:Y:S01]  /*30f0*/  IMAD R77, R0.reuse, R64, R79 ;  /* 0x00000040004d7224 */ /* 0x040fe200078e024f */
[----:B------:R-:W-:Y:S01]  /*3100*/  ISETP.GT.U32.AND P3, PT, R0, R69, PT ;  /* 0x000000450000720c */ /* 0x000fe20003f64070 */
[----:B------:R-:W-:Y:S01]  /*3110*/  IMAD.HI.U32 R48, R12, R81, RZ ;  /* 0x000000510c307227 */ /* 0x000fe200078e00ff */
[----:B------:R-:W-:-:S03]  /*3120*/  LOP3.LUT R64, R9, 0x6, RZ, 0xfc, !PT ;  /* 0x0000000609407812 */ /* 0x000fc600078efcff */
[----:B------:R-:W-:Y:S01]  /*3130*/  IMAD.MOV R48, RZ, RZ, -R48 ;  /* 0x000000ffff307224 */ /* 0x000fe200078e0a30 */
[----:B------:R-:W-:Y:S01]  /*3140*/  IABS R79, R64 ;  /* 0x00000040004f7213 */ /* 0x000fe20000000000 */
[----:B------:R-:W-:Y:S02]  /*3150*/  @!P4 IMAD.MOV R65, RZ, RZ, -R65 ;  /* 0x000000ffff41c224 */ /* 0x000fe400078e0a41 */
[--C-:B------:R-:W-:Y:S01]  /*3160*/  @!P1 IMAD.IADD R73, R73, 0x1, -R0.reuse ;  /* 0x0000000149499824 */ /* 0x100fe200078e0a00 */
[C---:B------:R-:W-:Y:S01]  /*3170*/  ISETP.GT.U32.AND P1, PT, R0.reuse, R75, PT ;  /* 0x0000004b0000720c */ /* 0x040fe20003f24070 */
[C---:B------:R-:W-:Y:S01]  /*3180*/  IMAD R81, R0.reuse, R48, R81 ;  /* 0x0000003000517224 */ /* 0x040fe200078e0251 */
[----:B------:R-:W-:Y:S01]  /*3190*/  SHF.R.S32.HI R48, RZ, 0x6, R167 ;  /* 0x00000006ff307819 */ /* 0x000fe200000114a7 */
[----:B------:R-:W-:Y:S01]  /*31a0*/  @!P3 IMAD.IADD R69, R69, 0x1, -R0 ;  /* 0x000000014545b824 */ /* 0x000fe200078e0a00 */
[----:B------:R-:W-:Y:S01]  /*31b0*/  ISETP.GT.U32.AND P3, PT, R0, R49, PT ;  /* 0x000000310000720c */ /* 0x000fe20003f64070 */
[----:B------:R-:W-:Y:S01]  /*31c0*/  IMAD.HI.U32 R58, R58, R62, RZ ;  /* 0x0000003e3a3a7227 */ /* 0x000fe200078e00ff */
[----:B------:R-:W-:-:S03]  /*31d0*/  ISETP.GT.U32.AND P2, PT, R0, R73, PT ;  /* 0x000000490000720c */ /* 0x000fc60003f44070 */
[----:B------:R-:W-:Y:S02]  /*31e0*/  IMAD.MOV R58, RZ, RZ, -R58 ;  /* 0x000000ffff3a7224 */ /* 0x000fe400078e0a3a */
[----:B------:R-:W-:Y:S01]  /*31f0*/  @!P6 IMAD.MOV R67, RZ, RZ, -R67 ;  /* 0x000000ffff43e224 */ /* 0x000fe200078e0a43 */
[----:B------:R-:W-:Y:S01]  /*3200*/  ISETP.GE.AND P6, PT, R70, RZ, PT ;  /* 0x000000ff4600720c */ /* 0x000fe20003fc6270 */
[----:B------:R-:W-:Y:S01]  /*3210*/  @!P1 IMAD.IADD R75, R75, 0x1, -R0 ;  /* 0x000000014b4b9824 */ /* 0x000fe200078e0a00 */
[----:B------:R-:W-:Y:S01]  /*3220*/  ISETP.GT.U32.AND P1, PT, R0, R77, PT ;  /* 0x0000004d0000720c */ /* 0x000fe20003f24070 */
[----:B------:R-:W-:Y:S01]  /*3230*/  IMAD R58, R89, R58, R62 ;  /* 0x0000003a593a7224 */ /* 0x000fe200078e023e */
[----:B------:R-:W-:Y:S01]  /*3240*/  SHF.R.S32.HI R62, RZ, 0x2, R167 ;  /* 0x00000002ff3e7819 */ /* 0x000fe200000114a7 */
[----:B------:R-:W-:Y:S01]  /*3250*/  @!P3 IMAD.IADD R49, R49, 0x1, -R0 ;  /* 0x000000013131b824 */ /* 0x000fe200078e0a00 */
[----:B------:R-:W-:Y:S01]  /*3260*/  ISETP.GE.AND P3, PT, R9, RZ, PT ;  /* 0x000000ff0900720c */ /* 0x000fe20003f66270 */
[----:B------:R-:W-:Y:S01]  /*3270*/  IMAD.HI.U32 R9, R12, R79, RZ ;  /* 0x0000004f0c097227 */ /* 0x000fe200078e00ff */
[----:B------:R-:W-:-:S02]  /*3280*/  ISETP.GT.U32.AND P4, PT, R0, R75, PT ;  /* 0x0000004b0000720c */ /* 0x000fc40003f84070 */
[----:B------:R-:W-:Y:S01]  /*3290*/  ISETP.GT.U32.AND P0, PT, R0, R49, PT ;  /* 0x000000310000720c */ /* 0x000fe20003f04070 */
[----:B------:R-:W-:Y:S02]  /*32a0*/  IMAD.MOV R60, RZ, RZ, -R9 ;  /* 0x000000ffff3c7224 */ /* 0x000fe400078e0a09 */
[----:B------:R-:W-:-:S04]  /*32b0*/  IMAD.HI.U32 R9, R12, R83, RZ ;  /* 0x000000530c097227 */ /* 0x000fc800078e00ff */
[----:B------:R-:W-:Y:S01]  /*32c0*/  @!P1 IMAD.IADD R77, R77, 0x1, -R0 ;  /* 0x000000014d4d9824 */ /* 0x000fe200078e0a00 */
[----:B------:R-:W-:Y:S01]  /*32d0*/  ISETP.GT.U32.AND P1, PT, R0, R71, PT ;  /* 0x000000470000720c */ /* 0x000fe20003f24070 */
[----:B------:R-:W-:Y:S01]  /*32e0*/  IMAD.HI.U32 R12, R12, R85, RZ ;  /* 0x000000550c0c7227 */ /* 0x000fe200078e00ff */
[----:B------:R-:W-:Y:S02]  /*32f0*/  IADD3 R9, -R9, RZ, RZ ;  /* 0x000000ff09097210 */ /* 0x000fe40007ffe1ff */
[C---:B------:R-:W-:Y:S01]  /*3300*/  ISETP.GT.U32.AND P5, PT, R0.reuse, R77, PT ;  /* 0x0000004d0000720c */ /* 0x040fe20003fa4070 */
[----:B------:R-:W-:Y:S02]  /*3310*/  IMAD.MOV R12, RZ, RZ, -R12 ;  /* 0x000000ffff0c7224 */ /* 0x000fe400078e0a0c */
[C---:B------:R-:W-:Y:S02]  /*3320*/  IMAD R79, R0.reuse, R60, R79 ;  /* 0x0000003c004f7224 */ /* 0x040fe400078e024f */
[----:B------:R-:W-:Y:S01]  /*3330*/  IMAD R85, R0, R12, R85 ;  /* 0x0000000c00557224 */ /* 0x000fe200078e0255 */
[----:B------:R-:W-:Y:S01]  /*3340*/  LOP3.LUT R12, R167, 0x7, RZ, 0xc0, !PT ;  /* 0x00000007a70c7812 */ /* 0x000fe200078ec0ff */
[----:B------:R-:W-:-:S02]  /*3350*/  @!P0 IMAD.IADD R49, R49, 0x1, -R0 ;  /* 0x0000000131318824 */ /* 0x000fc400078e0a00 */
[--C-:B------:R-:W-:Y:S01]  /*3360*/  @!P1 IMAD.IADD R71, R71, 0x1, -R0.reuse ;  /* 0x0000000147479824 */ /* 0x100fe200078e0a00 */
[C---:B------:R-:W-:Y:S01]  /*3370*/  ISETP.GT.U32.AND P1, PT, R0.reuse, R79, PT ;  /* 0x0000004f0000720c */ /* 0x040fe20003f24070 */
[--C-:B------:R-:W-:Y:S01]  /*3380*/  @!P2 IMAD.IADD R73, R73, 0x1, -R0.reuse ;  /* 0x000000014949a824 */ /* 0x100fe200078e0a00 */
[C---:B------:R-:W-:Y:S01]  /*3390*/  ISETP.GT.U32.AND P0, PT, R0.reuse, R85, PT ;  /* 0x000000550000720c */ /* 0x040fe20003f04070 */
[C---:B------:R-:W-:Y:S01]  /*33a0*/  IMAD R83, R0.reuse, R9, R83 ;  /* 0x0000000900537224 */ /* 0x040fe200078e0253 */
[C---:B------:R-:W-:Y:S01]  /*33b0*/  ISETP.GT.U32.AND P2, PT, R0.reuse, R81, PT ;  /* 0x000000510000720c */ /* 0x040fe20003f44070 */
[--C-:B------:R-:W-:Y:S01]  /*33c0*/  @!P4 IMAD.IADD R75, R75, 0x1, -R0.reuse ;  /* 0x000000014b4bc824 */ /* 0x100fe200078e0a00 */
[----:B------:R-:W-:Y:S01]  /*33d0*/  @!P5 IADD3 R77, R77, -R0, RZ ;  /* 0x800000004d4dd210 */ /* 0x000fe20007ffe0ff */
[----:B------:R-:W-:Y:S01]  /*33e0*/  IMAD.SHL.U32 R9, R167, 0x40, RZ ;  /* 0x00000040a7097824 */ /* 0x000fe200078e00ff */
[----:B------:R-:W-:Y:S01]  /*33f0*/  ISETP.GT.U32.AND P4, PT, R0, R83, PT ;  /* 0x000000530000720c */ /* 0x000fe20003f84070 */
[----:B------:R-:W-:Y:S01]  /*3400*/  IMAD.SHL.U32 R60, R12, 0x10, RZ ;  /* 0x000000100c3c7824 */ /* 0x000fe200078e00ff */
[----:B------:R-:W-:Y:S01]  /*3410*/  ISETP.GT.U32.AND P5, PT, R89, R58, PT ;  /* 0x0000003a5900720c */ /* 0x000fe20003fa4070 */
[----:B------:R-:W-:Y:S01]  /*3420*/  @!P6 IMAD.MOV R75, RZ, RZ, -R75 ;  /* 0x000000ffff4be224 */ /* 0x000fe200078e0a4b */
[----:B------:R-:W-:Y:S01]  /*3430*/  LOP3.LUT R87, R9, 0x3800, RZ, 0xc0, !PT ;  /* 0x0000380009577812 */ /* 0x000fe200078ec0ff */
[--C-:B------:R-:W-:Y:S01]  /*3440*/  @!P1 IMAD.IADD R79, R79, 0x1, -R0.reuse ;  /* 0x000000014f4f9824 */ /* 0x100fe200078e0a00 */
[----:B------:R-:W-:Y:S01]  /*3450*/  ISETP.GE.AND P1, PT, R54, RZ, PT ;  /* 0x000000ff3600720c */ /* 0x000fe20003f26270 */
[--C-:B------:R-:W-:Y:S01]  /*3460*/  @!P0 IMAD.IADD R85, R85, 0x1, -R0.reuse ;  /* 0x0000000155558824 */ /* 0x100fe200078e0a00 */
[----:B------:R-:W-:Y:S01]  /*3470*/  ISETP.GE.AND P0, PT, R56, RZ, PT ;  /* 0x000000ff3800720c */ /* 0x000fe20003f06270 */
[--C-:B------:R-:W-:Y:S01]  /*3480*/  @!P2 IMAD.IADD R81, R81, 0x1, -R0.reuse ;  /* 0x000000015151a824 */ /* 0x100fe200078e0a00 */
[----:B------:R-:W-:Y:S01]  /*3490*/  ISETP.GE.AND P2, PT, R52, RZ, PT ;  /* 0x000000ff3400720c */ /* 0x000fe20003f46270 */
[----:B------:R-:W-:Y:S01]  /*34a0*/  IMAD R175, R12, 0x100, R87 ;  /* 0x000001000caf7824 */ /* 0x000fe200078e0257 */
[----:B------:R-:W-:Y:S01]  /*34b0*/  SGXT R12, R48, 0x1 ;  /* 0x00000001300c781a */ /* 0x000fe20000000200 */
[----:B------:R-:W-:Y:S01]  /*34c0*/  @!P4 IMAD.IADD R83, R83, 0x1, -R0 ;  /* 0x000000015353c824 */ /* 0x000fe200078e0a00 */
[----:B------:R-:W-:Y:S01]  /*34d0*/  ISETP.GE.AND P4, PT, R68, RZ, PT ;  /* 0x000000ff4400720c */ /* 0x000fe20003f86270 */
[----:B------:R-:W-:Y:S01]  /*34e0*/  @!P5 IMAD.IADD R58, R58, 0x1, -R89 ;  /* 0x000000013a3ad824 */ /* 0x000fe200078e0a59 */
[----:B------:R-:W-:Y:S01]  /*34f0*/  ISETP.GT.U32.AND P5, PT, R0, R79, PT ;  /* 0x0000004f0000720c */ /* 0x000fe20003fa4070 */
[----:B------:R-:W-:Y:S01]  /*3500*/  IMAD.SHL.U32 R9, R167, 0x2, RZ ;  /* 0x00000002a7097824 */ /* 0x000fe200078e00ff */
[----:B------:R-:W-:Y:S01]  /*3510*/  SGXT R87, R62, 0x1 ;  /* 0x000000013e57781a */ /* 0x000fe20000000200 */
[----:B------:R-:W-:Y:S01]  /*3520*/  @!P1 IMAD.MOV R69, RZ, RZ, -R69 ;  /* 0x000000ffff459224 */ /* 0x000fe200078e0a45 */
[C---:B------:R-:W-:Y:S01]  /*3530*/  ISETP.GT.U32.AND P1, PT, R0.reuse, R85, PT ;  /* 0x000000550000720c */ /* 0x040fe20003f24070 */
[----:B------:R-:W-:Y:S01]  /*3540*/  @!P0 IMAD.MOV R71, RZ, RZ, -R71 ;  /* 0x000000ffff478224 */ /* 0x000fe200078e0a47 */
[----:B------:R-:W-:-:S02]  /*3550*/  ISETP.GT.U32.AND P0, PT, R0, R81, PT ;  /* 0x000000510000720c */ /* 0x000fc40003f04070 */
[----:B------:R-:W-:Y:S02]  /*3560*/  LOP3.LUT R12, R12, 0x90, RZ, 0xc0, !PT ;  /* 0x000000900c0c7812 */ /* 0x000fe400078ec0ff */
[----:B------:R-:W-:Y:S01]  /*3570*/  LOP3.LUT R48, R168, 0x90, R87, 0xf8, !PT ;  /* 0x00000090a8307812 */ /* 0x000fe200078ef857 */
[----:B------:R-:W-:Y:S01]  /*3580*/  @!P4 IMAD.MOV R73, RZ, RZ, -R73 ;  /* 0x000000ffff49c224 */ /* 0x000fe200078e0a49 */
[----:B------:R-:W-:Y:S01]  /*3590*/  @!P2 IADD3 R49, -R49, RZ, RZ ;  /* 0x000000ff3131a210 */ /* 0x000fe20007ffe1ff */
[--C-:B------:R-:W-:Y:S01]  /*35a0*/  @!P5 IMAD.IADD R79, R79, 0x1, -R0.reuse ;  /* 0x000000014f4fd824 */ /* 0x100fe200078e0a00 */
[----:B------:R-:W-:Y:S02]  /*35b0*/  ISETP.GT.U32.AND P2, PT, R0, R83, PT ;  /* 0x000000530000720c */ /* 0x000fe40003f44070 */
[----:B------:R-:W-:Y:S01]  /*35c0*/  ISETP.GT.U32.AND P4, PT, R89, R58, PT ;  /* 0x0000003a5900720c */ /* 0x000fe20003f84070 */
[--C-:B------:R-:W-:Y:S01]  /*35d0*/  @!P1 IMAD.IADD R85, R85, 0x1, -R0.reuse ;  /* 0x0000000155559824 */ /* 0x100fe200078e0a00 */
[----:B------:R-:W-:Y:S01]  /*35e0*/  ISETP.GE.AND P1, PT, R64, RZ, PT ;  /* 0x000000ff4000720c */ /* 0x000fe20003f26270 */
[----:B------:R-:W-:Y:S01]  /*35f0*/  @!P0 IMAD.IADD R81, R81, 0x1, -R0 ;  /* 0x0000000151518824 */ /* 0x000fe200078e0a00 */
[----:B------:R-:W-:Y:S01]  /*3600*/  ISETP.GE.AND P0, PT, R66, RZ, PT ;  /* 0x000000ff4200720c */ /* 0x000fe20003f06270 */
[----:B------:R-:W-:Y:S01]  /*3610*/  @!P3 IMAD.MOV R85, RZ, RZ, -R85 ;  /* 0x000000ffff55b224 */ /* 0x000fe200078e0a55 */
[----:B------:R-:W-:-:S02]  /*3620*/  LOP3.LUT R60, R60, 0x30, R9, 0x78, !PT ;  /* 0x000000303c3c7812 */ /* 0x000fc400078e7809 */
[--C-:B------:R-:W-:Y:S02]  /*3630*/  LOP3.LUT R181, R12, 0x17e, R9.reuse, 0x78, !PT ;  /* 0x0000017e0cb57812 */ /* 0x100fe400078e7809 */
[----:B------:R-:W-:Y:S01]  /*3640*/  LOP3.LUT R48, R48, 0x10, R9, 0x78, !PT ;  /* 0x0000001030307812 */ /* 0x000fe200078e7809 */
[----:B------:R-:W-:Y:S01]  /*3650*/  IMAD.SHL.U32 R9, R167, 0x10, RZ ;  /* 0x00000010a7097824 */ /* 0x000fe200078e00ff */
[----:B------:R-:W-:Y:S01]  /*3660*/  ISETP.GE.AND P5, PT, R72, RZ, PT ;  /* 0x000000ff4800720c */ /* 0x000fe20003fa6270 */
[----:B------:R-:W-:Y:S01]  /*3670*/  @!P2 IMAD.IADD R83, R83, 0x1, -R0 ;  /* 0x000000015353a824 */ /* 0x000fe200078e0a00 */
[----:B------:R-:W-:Y:S01]  /*3680*/  @!P4 IADD3 R58, R58, -R89, RZ ;  /* 0x800000593a3ac210 */ /* 0x000fe20007ffe0ff */
[----:B------:R-:W-:Y:S01]  /*3690*/  @!P1 IMAD.MOV R79, RZ, RZ, -R79 ;  /* 0x000000ffff4f9224 */ /* 0x000fe200078e0a4f */
[----:B------:R-:W-:Y:S01]  /*36a0*/  ISETP.GE.AND P1, PT, R156, RZ, PT ;  /* 0x000000ff9c00720c */ /* 0x000fe20003f26270 */
[----:B------:R-:W-:Y:S01]  /*36b0*/  @!P0 IMAD.MOV R81, RZ, RZ, -R81 ;  /* 0x000000ffff518224 */ /* 0x000fe200078e0a51 */
[----:B------:R-:W-:Y:S01]  /*36c0*/  ISETP.NE.AND P0, PT, RZ, c[0x0][0x178], PT ;  /* 0x00005e00ff007a0c */ /* 0x000fe20003f05270 */
[----:B------:R-:W-:Y:S01]  /*36d0*/  IMAD.IADD R175, R175, 0x1, R60 ;  /* 0x00000001afaf7824 */ /* 0x000fe200078e023c */
[----:B------:R-:W-:-:S02]  /*36e0*/  LOP3.LUT R9, R9, 0x100, RZ, 0xc0, !PT ;  /* 0x0000010009097812 */ /* 0x000fc400078ec0ff */
[----:B------:R-:W-:Y:S02]  /*36f0*/  ISETP.GE.AND P2, PT, R74, RZ, PT ;  /* 0x000000ff4a00720c */ /* 0x000fe40003f46270 */
[----:B------:R-:W-:Y:S01]  /*3700*/  ISETP.NE.AND P4, PT, RZ, c[0x0][0x17c], PT ;  /* 0x00005f00ff007a0c */ /* 0x000fe20003f85270 */
[----:B------:R-:W-:Y:S01]  /*3710*/  IMAD.IADD R176, R9, 0x1, R48 ;  /* 0x0000000109b07824 */ /* 0x000fe200078e0230 */
[----:B------:R-:W-:Y:S01]  /*3720*/  LOP3.LUT R9, RZ, c[0x0][0x17c], RZ, 0x33, !PT ;  /* 0x00005f00ff097a12 */ /* 0x000fe200078e33ff */
[----:B------:R-:W-:Y:S01]  /*3730*/  @!P5 IMAD.MOV R77, RZ, RZ, -R77 ;  /* 0x000000ffff4dd224 */ /* 0x000fe200078e0a4d */
[----:B------:R-:W-:Y:S01]  /*3740*/  LOP3.LUT R174, R175, 0x40, RZ, 0x3c, !PT ;  /* 0x00000040afae7812 */ /* 0x000fe200078e3cff */
[----:B------:R-:W-:Y:S01]  /*3750*/  @!P1 IMAD.MOV R58, RZ, RZ, -R58 ;  /* 0x000000ffff3a9224 */ /* 0x000fe200078e0a3a */
[----:B------:R-:W-:Y:S02]  /*3760*/  SEL R3, R9, R3, !P4 ;  /* 0x0000000309037207 */ /* 0x000fe40006000000 */
[----:B------:R-:W-:-:S02]  /*3770*/  @!P0 LOP3.LUT R58, RZ, c[0x0][0x178], RZ, 0x33, !PT ;  /* 0x00005e00ff3a8a12 */ /* 0x000fc400078e33ff */
[----:B------:R-:W-:Y:S01]  /*3780*/  SEL R2, R9, R2, !P4 ;  /* 0x0000000209027207 */ /* 0x000fe20006000000 */
[----:B------:R-:W-:Y:S01]  /*3790*/  IMAD R3, R3, c[0x0][0x190], RZ ;  /* 0x0000640003037a24 */ /* 0x000fe200078e02ff */
[C---:B------:R-:W-:Y:S01]  /*37a0*/  SEL R4, R9.reuse, R4, !P4 ;  /* 0x0000000409047207 */ /* 0x040fe20006000000 */
[----:B------:R-:W-:Y:S01]  /*37b0*/  IMAD R58, R58, c[0x0][0x184], RZ ;  /* 0x000061003a3a7a24 */ /* 0x000fe200078e02ff */
[C---:B------:R-:W-:Y:S01]  /*37c0*/  SEL R5, R9.reuse, R5, !P4 ;  /* 0x0000000509057207 */ /* 0x040fe20006000000 */
[----:B------:R-:W-:Y:S01]  /*37d0*/  @!P2 IMAD.MOV R83, RZ, RZ, -R83 ;  /* 0x000000ffff53a224 */ /* 0x000fe200078e0a53 */
[C---:B------:R-:W-:Y:S01]  /*37e0*/  SEL R6, R9.reuse, R6, !P4 ;  /* 0x0000000609067207 */ /* 0x040fe20006000000 */
[----:B------:R-:W-:Y:S01]  /*37f0*/  IMAD R2, R2, c[0x0][0x190], RZ ;  /* 0x0000640002027a24 */ /* 0x000fe200078e02ff */
[C---:B------:R-:W-:Y:S01]  /*3800*/  SEL R8, R9.reuse, R8, !P4 ;  /* 0x0000000809087207 */ /* 0x040fe20006000000 */
[----:B------:R-:W-:Y:S01]  /*3810*/  IMAD R4, R4, c[0x0][0x190], RZ ;  /* 0x0000640004047a24 */ /* 0x000fe200078e02ff */
[----:B------:R-:W-:Y:S01]  /*3820*/  SEL R7, R9, R7, !P4 ;  /* 0x0000000709077207 */ /* 0x000fe20006000000 */
[----:B------:R-:W-:Y:S01]  /*3830*/  IMAD R5, R5, c[0x0][0x190], RZ ;  /* 0x0000640005057a24 */ /* 0x000fe200078e02ff */
[C---:B------:R-:W-:Y:S01]  /*3840*/  SEL R11, R9.reuse, R11, !P4 ;  /* 0x0000000b090b7207 */ /* 0x040fe20006000000 */
[----:B------:R-:W-:Y:S01]  /*3850*/  IMAD R6, R6, c[0x0][0x190], RZ ;  /* 0x0000640006067a24 */ /* 0x000fe200078e02ff */
[C---:B------:R-:W-:Y:S01]  /*3860*/  SEL R10, R9.reuse, R10, !P4 ;  /* 0x0000000a090a7207 */ /* 0x040fe20006000000 */
[----:B------:R-:W-:Y:S01]  /*3870*/  IMAD R8, R8, c[0x0][0x190], RZ ;  /* 0x0000640008087a24 */ /* 0x000fe200078e02ff */
[----:B------:R-:W-:Y:S01]  /*3880*/  SEL R13, R9, R13, !P4 ;  /* 0x0000000d090d7207 */ /* 0x000fe20006000000 */
[----:B------:R-:W-:Y:S01]  /*3890*/  IMAD R7, R7, c[0x0][0x190], RZ ;  /* 0x0000640007077a24 */ /* 0x000fe200078e02ff */
[----:B------:R-:W-:Y:S01]  /*38a0*/  SEL R14, R9, R14, !P4 ;  /* 0x0000000e090e7207 */ /* 0x000fe20006000000 */
[----:B------:R-:W-:Y:S01]  /*38b0*/  IMAD R11, R11, c[0x0][0x190], RZ ;  /* 0x000064000b0b7a24 */ /* 0x000fe200078e02ff */
[C---:B------:R-:W-:Y:S01]  /*38c0*/  SEL R15, R9.reuse, R15, !P4 ;  /* 0x0000000f090f7207 */ /* 0x040fe20006000000 */
[----:B------:R-:W-:Y:S01]  /*38d0*/  IMAD R10, R10, c[0x0][0x190], RZ ;  /* 0x000064000a0a7a24 */ /* 0x000fe200078e02ff */
[----:B------:R-:W-:Y:S01]  /*38e0*/  SEL R16, R9, R16, !P4 ;  /* 0x0000001009107207 */ /* 0x000fe20006000000 */
[----:B------:R-:W-:Y:S01]  /*38f0*/  IMAD R13, R13, c[0x0][0x190], RZ ;  /* 0x000064000d0d7a24 */ /* 0x000fe200078e02ff */
[C---:B------:R-:W-:Y:S01]  /*3900*/  SEL R17, R9.reuse, R17, !P4 ;  /* 0x0000001109117207 */ /* 0x040fe20006000000 */
[----:B------:R-:W-:Y:S01]  /*3910*/  IMAD R14, R14, c[0x0][0x190], RZ ;  /* 0x000064000e0e7a24 */ /* 0x000fe200078e02ff */
[----:B------:R-:W-:Y:S01]  /*3920*/  SEL R18, R9, R18, !P4 ;  /* 0x0000001209127207 */ /* 0x000fe20006000000 */
[----:B------:R-:W-:Y:S01]  /*3930*/  IMAD R15, R15, c[0x0][0x190], RZ ;  /* 0x000064000f0f7a24 */ /* 0x000fe200078e02ff */
[----:B------:R-:W-:Y:S01]  /*3940*/  LEA R196, P6, R58, c[0x0][0x160], 0x1 ;  /* 0x000058003ac47a11 */ /* 0x000fe200078c08ff */
[----:B------:R-:W-:Y:S01]  /*3950*/  IMAD R16, R16, c[0x0][0x190], RZ ;  /* 0x0000640010107a24 */ /* 0x000fe200078e02ff */
[----:B------:R-:W-:Y:S01]  /*3960*/  LEA R152, P0, R3, c[0x0][0x168], 0x1 ;  /* 0x00005a0003987a11 */ /* 0x000fe200078008ff */
[----:B------:R-:W-:Y:S01]  /*3970*/  IMAD R17, R17, c[0x0][0x190], RZ ;  /* 0x0000640011117a24 */ /* 0x000fe200078e02ff */
[C---:B------:R-:W-:Y:S01]  /*3980*/  SEL R19, R9.reuse, R19, !P4 ;  /* 0x0000001309137207 */ /* 0x040fe20006000000 */
[----:B------:R-:W-:Y:S01]  /*3990*/  IMAD R18, R18, c[0x0][0x190], RZ ;  /* 0x0000640012127a24 */ /* 0x000fe200078e02ff */
[----:B------:R-:W-:-:S02]  /*39a0*/  SEL R20, R9, R20, !P4 ;  /* 0x0000001409147207 */ /* 0x000fc40006000000 */
        /* <DEDUP_REMOVED lines=64> */
[----:B------:R-:W-:-:S02]  /*3db0*/  SEL R59, R9, R59, !P4 ;  /* 0x0000003b093b7207 */ /* 0x000fc40006000000 */
        /* <DEDUP_REMOVED lines=28> */
[----:B------:R-:W-:Y:S01]  /*3f80*/  LEA.HI.X.SX32 R197, R58, c[0x0][0x164], 0x1, P6 ;  /* 0x000059003ac57a11 */ /* 0x000fe200030f0eff */
[----:B------:R-:W-:Y:S01]  /*3f90*/  IMAD R159, R48, c[0x0][0x190], RZ ;  /* 0x00006400309f7a24 */ /* 0x000fe200078e02ff */
[----:B------:R-:W-:Y:S01]  /*3fa0*/  LEA.HI.X.SX32 R145, R3, c[0x0][0x16c], 0x1, P0 ;  /* 0x00005b0003917a11 */ /* 0x000fe200000f0eff */
[----:B------:R-:W-:Y:S01]  /*3fb0*/  IMAD R161, R52, c[0x0][0x190], RZ ;  /* 0x0000640034a17a24 */ /* 0x000fe200078e02ff */
[----:B------:R-:W-:Y:S01]  /*3fc0*/  LEA R151, P1, R2, c[0x0][0x168], 0x1 ;  /* 0x00005a0002977a11 */ /* 0x000fe200078208ff */
[----:B------:R-:W-:Y:S01]  /*3fd0*/  IMAD R163, R9, c[0x0][0x190], RZ ;  /* 0x0000640009a37a24 */ /* 0x000fe200078e02ff */
[----:B------:R-:W-:Y:S01]  /*3fe0*/  LEA R150, P2, R4, c[0x0][0x168], 0x1 ;  /* 0x00005a0004967a11 */ /* 0x000fe200078408ff */
[----:B------:R-:W-:Y:S01]  /*3ff0*/  CS2R R60, SRZ ;  /* 0x00000000003c7805 */ /* 0x000fe2000001ff00 */
[----:B------:R-:W-:Y:S01]  /*4000*/  LEA R149, P3, R5, c[0x0][0x168], 0x1 ;  /* 0x00005a0005957a11 */ /* 0x000fe200078608ff */
[----:B------:R-:W-:Y:S01]  /*4010*/  CS2R R62, SRZ ;  /* 0x00000000003e7805 */ /* 0x000fe2000001ff00 */
[----:B------:R-:W-:Y:S01]  /*4020*/  LEA R148, P4, R6, c[0x0][0x168], 0x1 ;  /* 0x00005a0006947a11 */ /* 0x000fe200078808ff */
[----:B------:R-:W-:Y:S01]  /*4030*/  CS2R R80, SRZ ;  /* 0x0000000000507805 */ /* 0x000fe2000001ff00 */
[----:B------:R-:W-:Y:S01]  /*4040*/  LEA R147, P5, R8, c[0x0][0x168], 0x1 ;  /* 0x00005a0008937a11 */ /* 0x000fe200078a08ff */
[----:B------:R-:W-:Y:S01]  /*4050*/  CS2R R82, SRZ ;  /* 0x0000000000527805 */ /* 0x000fe2000001ff00 */
[----:B------:R-:W-:-:S02]  /*4060*/  LEA R146, P6, R7, c[0x0][0x168], 0x1 ;  /* 0x00005a0007927a11 */ /* 0x000fc400078c08ff */
[----:B------:R-:W-:Y:S02]  /*4070*/  LEA R144, P0, R11, c[0x0][0x168], 0x1 ;  /* 0x00005a000b907a11 */ /* 0x000fe400078008ff */
[----:B------:R-:W-:Y:S02]  /*4080*/  LEA.HI.X.SX32 R143, R2, c[0x0][0x16c], 0x1, P1 ;  /* 0x00005b00028f7a11 */ /* 0x000fe400008f0eff */
[----:B------:R-:W-:Y:S02]  /*4090*/  LEA.HI.X.SX32 R141, R4, c[0x0][0x16c], 0x1, P2 ;  /* 0x00005b00048d7a11 */ /* 0x000fe400010f0eff */
[----:B------:R-:W-:Y:S02]  /*40a0*/  LEA.HI.X.SX32 R139, R5, c[0x0][0x16c], 0x1, P3 ;  /* 0x00005b00058b7a11 */ /* 0x000fe400018f0eff */
[----:B------:R-:W-:Y:S02]  /*40b0*/  LEA.HI.X.SX32 R137, R6, c[0x0][0x16c], 0x1, P4 ;  /* 0x00005b0006897a11 */ /* 0x000fe400020f0eff */
[----:B------:R-:W-:-:S02]  /*40c0*/  LEA.HI.X.SX32 R135, R8, c[0x0][0x16c], 0x1, P5 ;  /* 0x00005b0008877a11 */ /* 0x000fc400028f0eff */
[----:B------:R-:W-:Y:S02]  /*40d0*/  LEA.HI.X.SX32 R133, R7, c[0x0][0x16c], 0x1, P6 ;  /* 0x00005b0007857a11 */ /* 0x000fe400030f0eff */
[----:B------:R-:W-:Y:S02]  /*40e0*/  LEA.HI.X.SX32 R131, R11, c[0x0][0x16c], 0x1, P0 ;  /* 0x00005b000b837a11 */ /* 0x000fe400000f0eff */
[----:B------:R-:W-:Y:S02]  /*40f0*/  LEA R142, P1, R10, c[0x0][0x168], 0x1 ;  /* 0x00005a000a8e7a11 */ /* 0x000fe400078208ff */
[----:B------:R-:W-:Y:S02]  /*4100*/  LEA R140, P2, R13, c[0x0][0x168], 0x1 ;  /* 0x00005a000d8c7a11 */ /* 0x000fe400078408ff */
[----:B------:R-:W-:Y:S02]  /*4110*/  LEA R138, P3, R14, c[0x0][0x168], 0x1 ;  /* 0x00005a000e8a7a11 */ /* 0x000fe400078608ff */
[----:B------:R-:W-:-:S02]  /*4120*/  LEA R136, P4, R15, c[0x0][0x168], 0x1 ;  /* 0x00005a000f887a11 */ /* 0x000fc400078808ff */
[----:B------:R-:W-:Y:S02]  /*4130*/  LEA R134, P5, R16, c[0x0][0x168], 0x1 ;  /* 0x00005a0010867a11 */ /* 0x000fe400078a08ff */
[----:B------:R-:W-:Y:S02]  /*4140*/  LEA R132, P6, R17, c[0x0][0x168], 0x1 ;  /* 0x00005a0011847a11 */ /* 0x000fe400078c08ff */
[----:B------:R-:W-:Y:S02]  /*4150*/  LEA R130, P0, R18, c[0x0][0x168], 0x1 ;  /* 0x00005a0012827a11 */ /* 0x000fe400078008ff */
[----:B------:R-:W-:Y:S02]  /*4160*/  LEA.HI.X.SX32 R129, R10, c[0x0][0x16c], 0x1, P1 ;  /* 0x00005b000a817a11 */ /* 0x000fe400008f0eff */
[----:B------:R-:W-:Y:S02]  /*4170*/  LEA.HI.X.SX32 R127, R13, c[0x0][0x16c], 0x1, P2 ;  /* 0x00005b000d7f7a11 */ /* 0x000fe400010f0eff */
[----:B------:R-:W-:-:S02]  /*4180*/  LEA.HI.X.SX32 R125, R14, c[0x0][0x16c], 0x1, P3 ;  /* 0x00005b000e7d7a11 */ /* 0x000fc400018f0eff */
[----:B------:R-:W-:Y:S02]  /*4190*/  LEA.HI.X.SX32 R123, R15, c[0x0][0x16c], 0x1, P4 ;  /* 0x00005b000f7b7a11 */ /* 0x000fe400020f0eff */
[----:B------:R-:W-:Y:S02]  /*41a0*/  LEA.HI.X.SX32 R121, R16, c[0x0][0x16c], 0x1, P5 ;  /* 0x00005b0010797a11 */ /* 0x000fe400028f0eff */
[----:B------:R-:W-:Y:S02]  /*41b0*/  LEA.HI.X.SX32 R119, R17, c[0x0][0x16c], 0x1, P6 ;  /* 0x00005b0011777a11 */ /* 0x000fe400030f0eff */
[----:B------:R-:W-:Y:S02]  /*41c0*/  LEA.HI.X.SX32 R117, R18, c[0x0][0x16c], 0x1, P0 ;  /* 0x00005b0012757a11 */ /* 0x000fe400000f0eff */
[----:B------:R-:W-:Y:S02]  /*41d0*/  LEA R128, P1, R19, c[0x0][0x168], 0x1 ;  /* 0x00005a0013807a11 */ /* 0x000fe400078208ff */
[----:B------:R-:W-:-:S02]  /*41e0*/  LEA R126, P2, R20, c[0x0][0x168], 0x1 ;  /* 0x00005a00147e7a11 */ /* 0x000fc400078408ff */
[----:B------:R-:W-:Y:S02]  /*41f0*/  LEA R124, P3, R21, c[0x0][0x168], 0x1 ;  /* 0x00005a00157c7a11 */ /* 0x000fe400078608ff */
[----:B------:R-:W-:Y:S02]  /*4200*/  LEA R122, P4, R22, c[0x0][0x168], 0x1 ;  /* 0x00005a00167a7a11 */ /* 0x000fe400078808ff */
[----:B------:R-:W-:Y:S02]  /*4210*/  LEA R120, P5, R23, c[0x0][0x168], 0x1 ;  /* 0x00005a0017787a11 */ /* 0x000fe400078a08ff */
[----:B------:R-:W-:Y:S02]  /*4220*/  LEA R118, P6, R24, c[0x0][0x168], 0x1 ;  /* 0x00005a0018767a11 */ /* 0x000fe400078c08ff */
[----:B------:R-:W-:Y:S02]  /*4230*/  LEA R116, P0, R25, c[0x0][0x168], 0x1 ;  /* 0x00005a0019747a11 */ /* 0x000fe400078008ff */
[----:B------:R-:W-:-:S02]  /*4240*/  LEA.HI.X.SX32 R115, R19, c[0x0][0x16c], 0x1, P1 ;  /* 0x00005b0013737a11 */ /* 0x000fc400008f0eff */
[----:B------:R-:W-:Y:S02]  /*4250*/  LEA.HI.X.SX32 R113, R20, c[0x0][0x16c], 0x1, P2 ;  /* 0x00005b0014717a11 */ /* 0x000fe400010f0eff */
[----:B------:R-:W-:Y:S02]  /*4260*/  LEA.HI.X.SX32 R111, R21, c[0x0][0x16c], 0x1, P3 ;  /* 0x00005b00156f7a11 */ /* 0x000fe400018f0eff */
[----:B------:R-:W-:Y:S02]  /*4270*/  LEA.HI.X.SX32 R109, R22, c[0x0][0x16c], 0x1, P4 ;  /* 0x00005b00166d7a11 */ /* 0x000fe400020f0eff */
[----:B------:R-:W-:Y:S02]  /*4280*/  LEA.HI.X.SX32 R107, R23, c[0x0][0x16c], 0x1, P5 ;  /* 0x00005b00176b7a11 */ /* 0x000fe400028f0eff */
[----:B------:R-:W-:Y:S02]  /*4290*/  LEA.HI.X.SX32 R105, R24, c[0x0][0x16c], 0x1, P6 ;  /* 0x00005b0018697a11 */ /* 0x000fe400030f0eff */
[----:B------:R-:W-:-:S02]  /*42a0*/  LEA.HI.X.SX32 R103, R25, c[0x0][0x16c], 0x1, P0 ;  /* 0x00005b0019677a11 */ /* 0x000fc400000f0eff */
[----:B------:R-:W-:Y:S02]  /*42b0*/  LEA R114, P1, R26, c[0x0][0x168], 0x1 ;  /* 0x00005a001a727a11 */ /* 0x000fe400078208ff */
[----:B------:R-:W-:Y:S02]  /*42c0*/  LEA R112, P2, R27, c[0x0][0x168], 0x1 ;  /* 0x00005a001b707a11 */ /* 0x000fe400078408ff */
[----:B------:R-:W-:Y:S02]  /*42d0*/  LEA R110, P3, R28, c[0x0][0x168], 0x1 ;  /* 0x00005a001c6e7a11 */ /* 0x000fe400078608ff */
[----:B------:R-:W-:Y:S02]  /*42e0*/  LEA R108, P4, R30, c[0x0][0x168], 0x1 ;  /* 0x00005a001e6c7a11 */ /* 0x000fe400078808ff */
[----:B------:R-:W-:Y:S02]  /*42f0*/  LEA R106, P5, R29, c[0x0][0x168], 0x1 ;  /* 0x00005a001d6a7a11 */ /* 0x000fe400078a08ff */
        /* <DEDUP_REMOVED lines=79> */
.L_x_2:
[----:B------:R-:W-:Y:S01]  /*47f0*/  ISETP.GE.AND P0, PT, R194, UR4, PT ;  /* 0x00000004c2007c0c */ /* 0x000fe2000bf06270 */
[----:B------:R-:W-:Y:S01]  /*4800*/  IMAD.WIDE R56, R182, 0x2, R196 ;  /* 0x00000002b6387825 */ /* 0x000fe200078e02c4 */
[----:B------:R-:W-:-:S02]  /*4810*/  ISETP.GE.AND P2, PT, R192, UR4, PT ;  /* 0x00000004c0007c0c */ /* 0x000fc4000bf46270 */
[----:B------:R-:W-:Y:S02]  /*4820*/  ISETP.GE.AND P4, PT, R190, UR4, PT ;  /* 0x00000004be007c0c */ /* 0x000fe4000bf86270 */
[----:B------:R-:W-:Y:S02]  /*4830*/  PRMT R66, RZ, 0x7610, R66 ;  /* 0x00007610ff427816 */ /* 0x000fe40000000042 */
[----:B------:R-:W-:Y:S01]  /*4840*/  ISETP.GE.AND P1, PT, R193, UR4, PT ;  /* 0x00000004c1007c0c */ /* 0x000fe2000bf26270 */
[----:B------:R-:W-:Y:S01]  /*4850*/  IMAD.WIDE R68, R171, 0x2, R196 ;  /* 0x00000002ab447825 */ /* 0x000fe200078e02c4 */
[----:B------:R-:W-:Y:S02]  /*4860*/  PRMT R64, RZ, 0x7610, R64 ;  /* 0x00007610ff407816 */ /* 0x000fe40000000040 */
[----:B------:R-:W-:Y:S01]  /*4870*/  PRMT R247, RZ, 0x7610, R247 ;  /* 0x00007610fff77816 */ /* 0x000fe200000000f7 */
[----:B------:R0:W2:Y:S01]  /*4880*/  @!P0 LDG.E.U16 R66, [R56.64] ;  /* 0x0000000638428981 */ /* 0x0000a2000c1e1500 */
[----:B------:R-:W-:Y:S01]  /*4890*/  ISETP.GE.AND P3, PT, R191, UR4, PT ;  /* 0x00000004bf007c0c */ /* 0x000fe2000bf66270 */
[----:B------:R-:W-:Y:S01]  /*48a0*/  IMAD.WIDE R58, R169, 0x2, R196 ;  /* 0x00000002a93a7825 */ /* 0x000fe200078e02c4 */
[----:B------:R-:W-:-:S02]  /*48b0*/  PRMT R65, RZ, 0x7610, R65 ;  /* 0x00007610ff417816 */ /* 0x000fc40000000041 */
[----:B------:R1:W3:Y:S01]  /*48c0*/  @!P4 LDG.E.U16 R247, [R68.64] ;  /* 0x0000000644f7c981 */ /* 0x0002e2000c1e1500 */
[----:B0-----:R-:W-:Y:S01]  /*48d0*/  IMAD.WIDE R56, R170, 0x2, R196 ;  /* 0x00000002aa387825 */ /* 0x001fe200078e02c4 */
[----:B------:R-:W-:Y:S02]  /*48e0*/  ISETP.GE.AND P5, PT, R188, UR4, PT ;  /* 0x00000004bc007c0c */ /* 0x000fe4000bfa6270 */
[----:B------:R0:W4:Y:S01]  /*48f0*/  @!P1 LDG.E.U16 R65, [R58.64] ;  /* 0x000000063a419981 */ /* 0x000122000c1e1500 */
[----:B------:R-:W-:-:S03]  /*4900*/  ISETP.GE.AND P4, PT, R187, UR4, PT ;  /* 0x00000004bb007c0c */ /* 0x000fc6000bf86270 */
[----:B------:R5:W2:Y:S01]  /*4910*/  @!P2 LDG.E.U16 R64, [R56.64] ;  /* 0x000000063840a981 */ /* 0x000aa2000c1e1500 */
[----:B------:R-:W-:Y:S02]  /*4920*/  ISETP.GE.AND P2, PT, R189, UR4, PT ;  /* 0x00000004bd007c0c */ /* 0x000fe4000bf46270 */
[----:B------:R-:W-:Y:S01]  /*4930*/  PRMT R248, RZ, 0x7610, R248 ;  /* 0x00007610fff87816 */ /* 0x000fe200000000f8 */
[----:B0-----:R-:W-:Y:S01]  /*4940*/  IMAD.WIDE R58, R183, 0x2, R196 ;  /* 0x00000002b73a7825 */ /* 0x001fe200078e02c4 */
[----:B------:R-:W-:Y:S02]  /*4950*/  PRMT R246, RZ, 0x7610, R246 ;  /* 0x00007610fff67816 */ /* 0x000fe400000000f6 */
[----:B------:R-:W-:Y:S01]  /*4960*/  PRMT R245, RZ, 0x7610, R245 ;  /* 0x00007610fff57816 */ /* 0x000fe200000000f5 */
[----:B-1----:R-:W-:Y:S01]  /*4970*/  IMAD.WIDE R68, R172, 0x2, R196 ;  /* 0x00000002ac447825 */ /* 0x002fe200078e02c4 */
[----:B------:R0:W2:Y:S01]  /*4980*/  @!P3 LDG.E.U16 R248, [R58.64] ;  /* 0x000000063af8b981 */ /* 0x0000a2000c1e1500 */
[----:B------:R-:W-:-:S02]  /*4990*/  PRMT R244, RZ, 0x7610, R244 ;  /* 0x00007610fff47816 */ /* 0x000fc400000000f4 */
[--C-:B------:R-:W-:Y:S02]  /*49a0*/  IMAD.WIDE R70, R173, 0x2, R196.reuse ;  /* 0x00000002ad467825 */ /* 0x100fe400078e02c4 */
[----:B------:R1:W2:Y:S04]  /*49b0*/  @!P2 LDG.E.U16 R246, [R68.64] ;  /* 0x0000000644f6a981 */ /* 0x0002a8000c1e1500 */
[----:B------:R1:W2:Y:S01]  /*49c0*/  @!P5 LDG.E.U16 R245, [R70.64] ;  /* 0x0000000646f5d981 */ /* 0x0002a2000c1e1500 */
[----:B0-----:R-:W-:-:S05]  /*49d0*/  IMAD.WIDE R58, R184, 0x2, R196 ;  /* 0x00000002b83a7825 */ /* 0x001fca00078e02c4 */
[----:B------:R0:W2:Y:S04]  /*49e0*/  @!P4 LDG.E.U16 R244, [R58.64] ;  /* 0x000000063af4c981 */ /* 0x0000a8000c1e1500 */
[----:B------:R-:W-:Y:S01]  /*49f0*/  BAR.SYNC.DEFER_BLOCKING 0x0 ;  /* 0x0000000000007b1d */ /* 0x000fe20000010000 */
[----:B------:R-:W-:Y:S02]  /*4a00*/  ISETP.GE.AND P0, PT, R186, UR4, PT ;  /* 0x00000004ba007c0c */ /* 0x000fe4000bf06270 */
[-C--:B-----5:R-:W-:Y:S02]  /*4a10*/  IADD3 R56, P1, R152, R153.reuse, RZ ;  /* 0x0000009998387210 */ /* 0x0a0fe40007f3e0ff */
[----:B------:R-:W-:Y:S02]  /*4a20*/  PRMT R86, RZ, 0x7610, R86 ;  /* 0x00007610ff567816 */ /* 0x000fe40000000056 */
[----:B-1----:R-:W-:Y:S01]  /*4a30*/  IADD3 R68, P3, R164, R153, RZ ;  /* 0x00000099a4447210 */ /* 0x002fe20007f7e0ff */
[----:B------:R-:W-:Y:S01]  /*4a40*/  IMAD.X R57, R145, 0x1, R154, P1 ;  /* 0x0000000191397824 */ /* 0x000fe200008e069a */
[----:B------:R-:W-:-:S03]  /*4a50*/  PRMT R243, RZ, 0x7610, R243 ;  /* 0x00007610fff37816 */ /* 0x000fc600000000f3 */
[----:B------:R-:W-:Y:S01]  /*4a60*/  IMAD.X R69, R163, 0x1, R154, P3 ;  /* 0x00000001a3457824 */ /* 0x000fe200018e069a */
[----:B------:R-:W-:Y:S01]  /*4a70*/  PRMT R241, RZ, 0x7610, R241 ;  /* 0x00007610fff17816 */ /* 0x000fe200000000f1 */
[----:B------:R1:W5:Y:S04]  /*4a80*/  @!P0 LDG.E.U16 R86, [R56.64] ;  /* 0x0000000638568981 */ /* 0x000368000c1e1500 */
[----:B------:R0:W2:Y:S01]  /*4a90*/  @!P0 LDG.E.U16 R243, [R68.64] ;  /* 0x0000000644f38981 */ /* 0x0000a2000c1e1500 */
[----:B-1----:R-:W-:-:S05]  /*4aa0*/  IADD3 R56, P1, R16, R153, RZ ;  /* 0x0000009910387210 */ /* 0x002fca0007f3e0ff */
[--C-:B------:R-:W-:Y:S01]  /*4ab0*/  IMAD.X R57, R5, 0x1, R154.reuse, P1 ;  /* 0x0000000105397824 */ /* 0x100fe200008e069a */
[-C--:B0-----:R-:W-:Y:S02]  /*4ac0*/  IADD3 R68, P1, R24, R153.reuse, RZ ;  /* 0x0000009918447210 */ /* 0x081fe40007f3e0ff */
[----:B------:R-:W-:Y:S02]  /*4ad0*/  IADD3 R58, P2, R8, R153, RZ ;  /* 0x00000099083a7210 */ /* 0x000fe40007f5e0ff */
[----:B------:R0:W2:Y:S01]  /*4ae0*/  @!P0 LDG.E.U16 R241, [R56.64] ;  /* 0x0000000638f18981 */ /* 0x0000a2000c1e1500 */
[----:B------:R-:W-:Y:S01]  /*4af0*/  IMAD.X R69, R11, 0x1, R154, P1 ;  /* 0x000000010b457824 */ /* 0x000fe200008e069a */
[----:B------:R-:W-:Y:S01]  /*4b00*/  PRMT R240, RZ, 0x7610, R240 ;  /* 0x00007610fff07816 */ /* 0x000fe200000000f0 */
[----:B------:R-:W-:Y:S01]  /*4b10*/  IMAD.X R59, R0, 0x1, R154, P2 ;  /* 0x00000001003b7824 */ /* 0x000fe200010e069a */
[----:B------:R-:W-:Y:S02]  /*4b20*/  PRMT R242, RZ, 0x7610, R242 ;  /* 0x00007610fff27816 */ /* 0x000fe400000000f2 */
[----:B------:R-:W-:-:S02]  /*4b30*/  PRMT R238, RZ, 0x7610, R238 ;  /* 0x00007610ffee7816 */ /* 0x000fc400000000ee */
[----:B------:R1:W2:Y:S01]  /*4b40*/  @!P0 LDG.E.U16 R240, [R68.64] ;  /* 0x0000000644f08981 */ /* 0x0002a2000c1e1500 */
[----:B0-----:R-:W-:-:S03]  /*4b50*/  IADD3 R56, P1, R40, R153, RZ ;  /* 0x0000009928387210 */ /* 0x001fc60007f3e0ff */
[----:B------:R0:W2:Y:S02]  /*4b60*/  @!P0 LDG.E.U16 R242, [R58.64] ;  /* 0x000000063af28981 */ /* 0x0000a4000c1e1500 */
[----:B------:R-:W-:Y:S01]  /*4b70*/  IMAD.X R57, R27, 0x1, R154, P1 ;  /* 0x000000011b397824 */ /* 0x000fe200008e069a */
[----:B-1----:R-:W-:-:S04]  /*4b80*/  IADD3 R68, P1, R48, R153, RZ ;  /* 0x0000009930447210 */ /* 0x002fc80007f3e0ff */
[----:B------:R1:W2:Y:S01]  /*4b90*/  @!P0 LDG.E.U16 R238, [R56.64] ;  /* 0x0000000638ee8981 */ /* 0x0002a2000c1e1500 */
[----:B------:R-:W-:Y:S02]  /*4ba0*/  PRMT R237, RZ, 0x7610, R237 ;  /* 0x00007610ffed7816 */ /* 0x000fe400000000ed */
[-C--:B0-----:R-:W-:Y:S01]  /*4bb0*/  IADD3 R58, P2, R32, R153.reuse, RZ ;  /* 0x00000099203a7210 */ /* 0x081fe20007f5e0ff */
[----:B------:R-:W-:Y:S01]  /*4bc0*/  IMAD.X R69, R35, 0x1, R154, P1 ;  /* 0x0000000123457824 */ /* 0x000fe200008e069a */
[----:B------:R-:W-:Y:S02]  /*4bd0*/  PRMT R239, RZ, 0x7610, R239 ;  /* 0x00007610ffef7816 */ /* 0x000fe400000000ef */
[----:B------:R-:W-:Y:S02]  /*4be0*/  IADD3.X R59, R19, R154, RZ, P2, !PT ;  /* 0x0000009a133b7210 */ /* 0x000fe400017fe4ff */
[----:B------:R0:W2:Y:S01]  /*4bf0*/  @!P0 LDG.E.U16 R237, [R68.64] ;  /* 0x0000000644ed8981 */ /* 0x0000a2000c1e1500 */
[----:B-1----:R-:W-:-:S02]  /*4c00*/  IADD3 R56, P1, R96, R153, RZ ;  /* 0x0000009960387210 */ /* 0x002fc40007f3e0ff */
[----:B------:R-:W-:Y:S01]  /*4c10*/  PRMT R235, RZ, 0x7610, R235 ;  /* 0x00007610ffeb7816 */ /* 0x000fe200000000eb */
[----:B------:R1:W2:Y:S02]  /*4c20*/  @!P0 LDG.E.U16 R239, [R58.64] ;  /* 0x000000063aef8981 */ /* 0x0002a4000c1e1500 */
[----:B------:R-:W-:Y:S01]  /*4c30*/  IMAD.X R57, R51, 0x1, R154, P1 ;  /* 0x0000000133397824 */ /* 0x000fe200008e069a */
[----:B0-----:R-:W-:-:S04]  /*4c40*/  IADD3 R68, P1, R104, R153, RZ ;  /* 0x0000009968447210 */ /* 0x001fc80007f3e0ff */
[----:B------:R0:W2:Y:S01]  /*4c50*/  @!P0 LDG.E.U16 R235, [R56.64] ;  /* 0x0000000638eb8981 */ /* 0x0000a2000c1e1500 */
[-C--:B-1----:R-:W-:Y:S01]  /*4c60*/  IADD3 R58, P2, R88, R153.reuse, RZ ;  /* 0x00000099583a7210 */ /* 0x082fe20007f5e0ff */
[----:B------:R-:W-:Y:S01]  /*4c70*/  IMAD.X R69, R91, 0x1, R154, P1 ;  /* 0x000000015b457824 */ /* 0x000fe200008e069a */
[----:B------:R-:W-:Y:S02]  /*4c80*/  PRMT R234, RZ, 0x7610, R234 ;  /* 0x00007610ffea7816 */ /* 0x000fe400000000ea */
[----:B------:R-:W-:Y:S01]  /*4c90*/  PRMT R236, RZ, 0x7610, R236 ;  /* 0x00007610ffec7816 */ /* 0x000fe200000000ec */
[----:B------:R-:W-:Y:S01]  /*4ca0*/  IMAD.X R59, R43, 0x1, R154, P2 ;  /* 0x000000012b3b7824 */ /* 0x000fe200010e069a */
[----:B0-----:R-:W-:Y:S02]  /*4cb0*/  IADD3 R56, P1, R120, R153, RZ ;  /* 0x0000009978387210 */ /* 0x001fe40007f3e0ff */
[----:B------:R0:W2:Y:S01]  /*4cc0*/  @!P0 LDG.E.U16 R234, [R68.64] ;  /* 0x0000000644ea8981 */ /* 0x0000a2000c1e1500 */
[----:B------:R-:W-:-:S02]  /*4cd0*/  PRMT R232, RZ, 0x7610, R232 ;  /* 0x00007610ffe87816 */ /* 0x000fc400000000e8 */
[----:B------:R-:W-:Y:S01]  /*4ce0*/  IMAD.X R57, R107, 0x1, R154, P1 ;  /* 0x000000016b397824 */ /* 0x000fe200008e069a */
[----:B------:R1:W2:Y:S01]  /*4cf0*/  @!P0 LDG.E.U16 R236, [R58.64] ;  /* 0x000000063aec8981 */ /* 0x0002a2000c1e1500 */
[----:B------:R-:W-:Y:S02]  /*4d00*/  PRMT R233, RZ, 0x7610, R233 ;  /* 0x00007610ffe97816 */ /* 0x000fe400000000e9 */
[----:B------:R-:W-:Y:S01]  /*4d10*/  PRMT R231, RZ, 0x7610, R231 ;  /* 0x00007610ffe77816 */ /* 0x000fe200000000e7 */
[----:B------:R1:W2:Y:S01]  /*4d20*/  @!P0 LDG.E.U16 R232, [R56.64] ;  /* 0x0000000638e88981 */ /* 0x0002a2000c1e1500 */
[-C--:B0-----:R-:W-:Y:S02]  /*4d30*/  IADD3 R68, P1, R128, R153.reuse, RZ ;  /* 0x0000009980447210 */ /* 0x081fe40007f3e0ff */
[----:B-1----:R-:W-:-:S03]  /*4d40*/  IADD3 R58, P2, R112, R153, RZ ;  /* 0x00000099703a7210 */ /* 0x002fc60007f5e0ff */
[--C-:B------:R-:W-:Y:S01]  /*4d50*/  IMAD.X R69, R115, 0x1, R154.reuse, P1 ;  /* 0x0000000173457824 */ /* 0x100fe200008e069a */
[----:B------:R-:W-:Y:S01]  /*4d60*/  IADD3 R56, P1, R144, R153, RZ ;  /* 0x0000009990387210 */ /* 0x000fe20007f3e0ff */
[----:B------:R-:W-:-:S03]  /*4d70*/  IMAD.X R59, R99, 0x1, R154, P2 ;  /* 0x00000001633b7824 */ /* 0x000fc600010e069a */
[----:B------:R0:W2:Y:S01]  /*4d80*/  @!P0 LDG.E.U16 R231, [R68.64] ;  /* 0x0000000644e78981 */ /* 0x0000a2000c1e1500 */
[----:B------:R-:W-:Y:S01]  /*4d90*/  PRMT R229, RZ, 0x7610, R229 ;  /* 0x00007610ffe57816 */ /* 0x000fe200000000e5 */
[----:B------:R-:W-:Y:S02]  /*4da0*/  IMAD.X R57, R131, 0x1, R154, P1 ;  /* 0x0000000183397824 */ /* 0x000fe400008e069a */
[----:B------:R1:W2:Y:S01]  /*4db0*/  @!P0 LDG.E.U16 R233, [R58.64] ;  /* 0x000000063ae98981 */ /* 0x0002a2000c1e1500 */
[----:B------:R-:W-:Y:S02]  /*4dc0*/  PRMT R230, RZ, 0x7610, R230 ;  /* 0x00007610ffe67816 */ /* 0x000fe400000000e6 */
[----:B------:R-:W-:Y:S01]  /*4dd0*/  PRMT R228, RZ, 0x7610, R228 ;  /* 0x00007610ffe47816 */ /* 0x000fe200000000e4 */
[----:B------:R1:W2:Y:S01]  /*4de0*/  @!P0 LDG.E.U16 R229, [R56.64] ;  /* 0x0000000638e58981 */ /* 0x0002a2000c1e1500 */
[-C--:B0-----:R-:W-:Y:S02]  /*4df0*/  IADD3 R68, P1, R149, R153.reuse, RZ ;  /* 0x0000009995447210 */ /* 0x081fe40007f3e0ff */
[----:B-1----:R-:W-:-:S03]  /*4e00*/  IADD3 R58, P2, R136, R153, RZ ;  /* 0x00000099883a7210 */ /* 0x002fc60007f5e0ff */
[----:B------:R-:W-:Y:S01]  /*4e10*/  IMAD.X R69, R139, 0x1, R154, P1 ;  /* 0x000000018b457824 */ /* 0x000fe200008e069a */
[----:B------:R-:W-:Y:S02]  /*4e20*/  IADD3.X R59, R123, R154, RZ, P2, !PT ;  /* 0x0000009a7b3b7210 */ /* 0x000fe400017fe4ff */
[----:B------:R-:W-:Y:S02]  /*4e30*/  IADD3 R56, P1, R10, R153, RZ ;  /* 0x000000990a387210 */ /* 0x000fe40007f3e0ff */
[----:B------:R0:W2:Y:S01]  /*4e40*/  @!P0 LDG.E.U16 R228, [R68.64] ;  /* 0x0000000644e48981 */ /* 0x0000a2000c1e1500 */
[----:B------:R-:W-:-:S03]  /*4e50*/  PRMT R226, RZ, 0x7610, R226 ;  /* 0x00007610ffe27816 */ /* 0x000fc600000000e2 */
[----:B------:R1:W2:Y:S01]  /*4e60*/  @!P0 LDG.E.U16 R230, [R58.64] ;  /* 0x000000063ae68981 */ /* 0x0002a2000c1e1500 */
[--C-:B------:R-:W-:Y:S01]  /*4e70*/  IMAD.X R57, R2, 0x1, R154.reuse, P1 ;  /* 0x0000000102397824 */ /* 0x100fe200008e069a */
[----:B------:R-:W-:Y:S02]  /*4e80*/  PRMT R227, RZ, 0x7610, R227 ;  /* 0x00007610ffe37816 */ /* 0x000fe400000000e3 */
[-C--:B0-----:R-:W-:Y:S02]  /*4e90*/  IADD3 R68, P1, R18, R153.reuse, RZ ;  /* 0x0000009912447210 */ /* 0x081fe40007f3e0ff */
[----:B------:R0:W2:Y:S01]  /*4ea0*/  @!P0 LDG.E.U16 R226, [R56.64] ;  /* 0x0000000638e28981 */ /* 0x0000a2000c1e1500 */
[----:B-1----:R-:W-:Y:S02]  /*4eb0*/  IADD3 R58, P2, R162, R153, RZ ;  /* 0x00000099a23a7210 */ /* 0x002fe40007f5e0ff */
[----:B------:R-:W-:Y:S01]  /*4ec0*/  IMAD.X R69, R6, 0x1, R154, P1 ;  /* 0x0000000106457824 */ /* 0x000fe200008e069a */
[----:B------:R-:W-:-:S02]  /*4ed0*/  PRMT R225, RZ, 0x7610, R225 ;  /* 0x00007610ffe17816 */ /* 0x000fc400000000e1 */
[----:B------:R-:W-:Y:S01]  /*4ee0*/  IMAD.X R59, R161, 0x1, R154, P2 ;  /* 0x00000001a13b7824 */ /* 0x000fe200010e069a */
[----:B0-----:R-:W-:-:S03]  /*4ef0*/  IADD3 R56, P1, R34, R153, RZ ;  /* 0x0000009922387210 */ /* 0x001fc60007f3e0ff */
[----:B------:R0:W2:Y:S01]  /*4f00*/  @!P0 LDG.E.U16 R225, [R68.64] ;  /* 0x0000000644e18981 */ /* 0x0000a2000c1e1500 */
[----:B------:R-:W-:-:S03]  /*4f10*/  PRMT R223, RZ, 0x7610, R223 ;  /* 0x00007610ffdf7816 */ /* 0x000fc600000000df */
[----:B------:R1:W2:Y:S01]  /*4f20*/  @!P0 LDG.E.U16 R227, [R58.64] ;  /* 0x000000063ae38981 */ /* 0x0002a2000c1e1500 */
[----:B------:R-:W-:Y:S01]  /*4f30*/  IMAD.X R57, R21, 0x1, R154, P1 ;  /* 0x0000000115397824 */ /* 0x000fe200008e069a */
        /* <DEDUP_REMOVED lines=8> */
[----:B------:R0:W2:Y:S04]  /*4fc0*/  @!P0 LDG.E.U16 R222, [R68.64] ;  /* 0x0000000644de8981 */ /* 0x0000a8000c1e1500 */
[----:B------:R1:W2:Y:S01]  /*4fd0*/  @!P0 LDG.E.U16 R224, [R58.64] ;  /* 0x000000063ae08981 */ /* 0x0002a2000c1e1500 */
[----:B------:R-:W-:Y:S01]  /*4fe0*/  PRMT R221, RZ, 0x7610, R221 ;  /* 0x00007610ffdd7816 */ /* 0x000fe200000000dd */
[----:B------:R-:W-:Y:S01]  /*4ff0*/  IMAD.X R57, R45, 0x1, R154, P1 ;  /* 0x000000012d397824 */ /* 0x000fe200008e069a */
[----:B------:R-:W-:Y:S02]  /*5000*/  PRMT R220, RZ, 0x7610, R220 ;  /* 0x00007610ffdc7816 */ /* 0x000fe400000000dc */
[----:B0-----:R-:W-:Y:S02]  /*5010*/  IADD3 R68, P1, R98, R153, RZ ;  /* 0x0000009962447210 */ /* 0x001fe40007f3e0ff */
[----:B------:R-:W-:-:S02]  /*5020*/  PRMT R219, RZ, 0x7610, R219 ;  /* 0x00007610ffdb7816 */ /* 0x000fc400000000db */
[----:B------:R0:W2:Y:S01]  /*5030*/  @!P0 LDG.E.U16 R220, [R56.64] ;  /* 0x0000000638dc8981 */ /* 0x0000a2000c1e1500 */
[----:B-1----:R-:W-:-:S04]  /*5040*/  IADD3 R58, P2, R50, R153, RZ ;  /* 0x00000099323a7210 */ /* 0x002fc80007f5e0ff */
[----:B------:R-:W-:Y:S01]  /*5050*/  IADD3.X R59, R37, R154, RZ, P2, !PT ;  /* 0x0000009a253b7210 */ /* 0x000fe200017fe4ff */
[----:B------:R-:W-:-:S04]  /*5060*/  IMAD.X R69, R53, 0x1, R154, P1 ;  /* 0x0000000135457824 */ /* 0x000fc800008e069a */
[----:B------:R1:W2:Y:S01]  /*5070*/  @!P0 LDG.E.U16 R221, [R58.64] ;  /* 0x000000063add8981 */ /* 0x0002a2000c1e1500 */
[-C--:B0-----:R-:W-:Y:S02]  /*5080*/  IADD3 R56, P1, R114, R153.reuse, RZ ;  /* 0x0000009972387210 */ /* 0x081fe40007f3e0ff */
[----:B------:R-:W-:Y:S01]  /*5090*/  PRMT R218, RZ, 0x7610, R218 ;  /* 0x00007610ffda7816 */ /* 0x000fe200000000da */
[----:B------:R0:W2:Y:S01]  /*50a0*/  @!P0 LDG.E.U16 R219, [R68.64] ;  /* 0x0000000644db8981 */ /* 0x0000a2000c1e1500 */
[----:B------:R-:W-:Y:S02]  /*50b0*/  PRMT R217, RZ, 0x7610, R217 ;  /* 0x00007610ffd97816 */ /* 0x000fe400000000d9 */
[-C--:B-1----:R-:W-:Y:S01]  /*50c0*/  IADD3 R58, P2, R106, R153.reuse, RZ ;  /* 0x000000996a3a7210 */ /* 0x082fe20007f5e0ff */
[----:B------:R-:W-:Y:S01]  /*50d0*/  IMAD.X R57, R101, 0x1, R154, P1 ;  /* 0x0000000165397824 */ /* 0x000fe200008e069a */
[----:B0-----:R-:W-:-:S03]  /*50e0*/  IADD3 R68, P1, R122, R153, RZ ;  /* 0x000000997a447210 */ /* 0x001fc60007f3e0ff */
[----:B------:R-:W-:Y:S01]  /*50f0*/  IMAD.X R59, R93, 0x1, R154, P2 ;  /* 0x000000015d3b7824 */ /* 0x000fe200010e069a */
[----:B------:R-:W-:Y:S01]  /*5100*/  PRMT R216, RZ, 0x7610, R216 ;  /* 0x00007610ffd87816 */ /* 0x000fe200000000d8 */
[----:B------:R0:W2:Y:S01]  /*5110*/  @!P0 LDG.E.U16 R217, [R56.64] ;  /* 0x0000000638d98981 */ /* 0x0000a2000c1e1500 */
[----:B------:R-:W-:-:S03]  /*5120*/  IMAD.X R69, R109, 0x1, R154, P1 ;  /* 0x000000016d457824 */ /* 0x000fc600008e069a */
[----:B------:R1:W2:Y:S01]  /*5130*/  @!P0 LDG.E.U16 R218, [R58.64] ;  /* 0x000000063ada8981 */ /* 0x0002a2000c1e1500 */
[----:B------:R-:W-:Y:S02]  /*5140*/  PRMT R215, RZ, 0x7610, R215 ;  /* 0x00007610ffd77816 */ /* 0x000fe400000000d7 */
[----:B------:R-:W-:Y:S01]  /*5150*/  PRMT R214, RZ, 0x7610, R214 ;  /* 0x00007610ffd67816 */ /* 0x000fe200000000d6 */
[----:B------:R1:W2:Y:S01]  /*5160*/  @!P0 LDG.E.U16 R216, [R68.64] ;  /* 0x0000000644d88981 */ /* 0x0002a2000c1e1500 */
[-C--:B0-----:R-:W-:Y:S02]  /*5170*/  IADD3 R56, P1, R138, R153.reuse, RZ ;  /* 0x000000998a387210 */ /* 0x081fe40007f3e0ff */
[----:B-1----:R-:W-:-:S03]  /*5180*/  IADD3 R58, P2, R130, R153, RZ ;  /* 0x00000099823a7210 */ /* 0x002fc60007f5e0ff */
[--C-:B------:R-:W-:Y:S02]  /*5190*/  IMAD.X R57, R125, 0x1, R154.reuse, P1 ;  /* 0x000000017d397824 */ /* 0x100fe400008e069a */
[----:B------:R-:W-:Y:S01]  /*51a0*/  IMAD.X R59, R117, 0x1, R154, P2 ;  /* 0x00000001753b7824 */ /* 0x000fe200010e069a */
        /* <DEDUP_REMOVED lines=9> */
[----:B------:R-:W-:Y:S02]  /*5240*/  IMAD.X R57, R159, 0x1, R154, P2 ;  /* 0x000000019f397824 */ /* 0x000fe400010e069a */
[----:B------:R-:W-:-:S03]  /*5250*/  IADD3.X R59, R141, R154, RZ, P1, !PT ;  /* 0x0000009a8d3b7210 */ /* 0x000fc60000ffe4ff */
[----:B------:R1:W2:Y:S01]  /*5260*/  @!P0 LDG.E.U16 R211, [R56.64] ;  /* 0x0000000638d38981 */ /* 0x0002a2000c1e1500 */
[----:B0-----:R-:W-:Y:S02]  /*5270*/  IADD3 R68, P1, R12, R153, RZ ;  /* 0x000000990c447210 */ /* 0x001fe40007f3e0ff */
[----:B------:R-:W-:-:S03]  /*5280*/  PRMT R210, RZ, 0x7610, R210 ;  /* 0x00007610ffd27816 */ /* 0x000fc600000000d2 */
[----:B------:R-:W-:Y:S01]  /*5290*/  IMAD.X R69, R3, 0x1, R154, P1 ;  /* 0x0000000103457824 */ /* 0x000fe200008e069a */
[----:B------:R-:W-:Y:S02]  /*52a0*/  PRMT R212, RZ, 0x7610, R212 ;  /* 0x00007610ffd47816 */ /* 0x000fe400000000d4 */
[----:B-1----:R-:W-:Y:S02]  /*52b0*/  IADD3 R56, P1, R28, R153, RZ ;  /* 0x000000991c387210 */ /* 0x002fe40007f3e0ff */
[----:B------:R0:W2:Y:S01]  /*52c0*/  @!P0 LDG.E.U16 R210, [R68.64] ;  /* 0x0000000644d28981 */ /* 0x0000a2000c1e1500 */
[----:B------:R-:W-:Y:S02]  /*52d0*/  PRMT R208, RZ, 0x7610, R208 ;  /* 0x00007610ffd07816 */ /* 0x000fe400000000d0 */
[----:B------:R-:W-:Y:S01]  /*52e0*/  IMAD.X R57, R15, 0x1, R154, P1 ;  /* 0x000000010f397824 */ /* 0x000fe200008e069a */
[----:B------:R1:W2:Y:S01]  /*52f0*/  @!P0 LDG.E.U16 R212, [R58.64] ;  /* 0x000000063ad48981 */ /* 0x0002a2000c1e1500 */
[----:B------:R-:W-:-:S03]  /*5300*/  PRMT R207, RZ, 0x7610, R207 ;  /* 0x00007610ffcf7816 */ /* 0x000fc600000000cf */
[----:B------:R3:W2:Y:S01]  /*5310*/  @!P0 LDG.E.U16 R208, [R56.64] ;  /* 0x0000000638d08981 */ /* 0x0006a2000c1e1500 */
[-C--:B0-----:R-:W-:Y:S02]  /*5320*/  IADD3 R68, P1, R36, R153.reuse, RZ ;  /* 0x0000009924447210 */ /* 0x081fe40007f3e0ff */
[----:B-1----:R-:W-:-:S03]  /*5330*/  IADD3 R58, P2, R20, R153, RZ ;  /* 0x00000099143a7210 */ /* 0x002fc60007f5e0ff */
[--C-:B------:R-:W-:Y:S01]  /*5340*/  IMAD.X R69, R23, 0x1, R154.reuse, P1 ;  /* 0x0000000117457824 */ /* 0x100fe200008e069a */
[----:B------:R-:W-:Y:S02]  /*5350*/  PRMT R209, RZ, 0x7610, R209 ;  /* 0x00007610ffd17816 */ /* 0x000fe400000000d1 */
[----:B---3--:R-:W-:Y:S01]  /*5360*/  IADD3 R56, P1, R52, R153, RZ ;  /* 0x0000009934387210 */ /* 0x008fe20007f3e0ff */
[--C-:B------:R-:W-:Y:S01]  /*5370*/  IMAD.X R59, R7, 0x1, R154.reuse, P2 ;  /* 0x00000001073b7824 */ /* 0x100fe200010e069a */
[----:B------:R0:W3:Y:S01]  /*5380*/  @!P0 LDG.E.U16 R207, [R68.64] ;  /* 0x0000000644cf8981 */ /* 0x0000e2000c1e1500 */
[----:B------:R-:W-:Y:S02]  /*5390*/  PRMT R205, RZ, 0x7610, R205 ;  /* 0x00007610ffcd7816 */ /* 0x000fe400000000cd */
[----:B------:R-:W-:Y:S01]  /*53a0*/  IMAD.X R57, R39, 0x1, R154, P1 ;  /* 0x0000000127397824 */ /* 0x000fe200008e069a */
[----:B------:R1:W2:Y:S01]  /*53b0*/  @!P0 LDG.E.U16 R209, [R58.64] ;  /* 0x000000063ad18981 */ /* 0x0002a2000c1e1500 */
[----:B------:R-:W-:-:S02]  /*53c0*/  PRMT R204, RZ, 0x7610, R204 ;  /* 0x00007610ffcc7816 */ /* 0x000fc400000000cc */
[----:B------:R-:W-:Y:S01]  /*53d0*/  PRMT R206, RZ, 0x7610, R206 ;  /* 0x00007610ffce7816 */ /* 0x000fe200000000ce */
[----:B------:R4:W2:Y:S01]  /*53e0*/  @!P0 LDG.E.U16 R205, [R56.64] ;  /* 0x0000000638cd8981 */ /* 0x0008a2000c1e1500 */
[-C--:B0-----:R-:W-:Y:S02]  /*53f0*/  IADD3 R68, P1, R92, R153.reuse, RZ ;  /* 0x000000995c447210 */ /* 0x081fe40007f3e0ff */
[----:B-1----:R-:W-:-:S03]  /*5400*/  IADD3 R58, P2, R44, R153, RZ ;  /* 0x000000992c3a7210 */ /* 0x002fc60007f5e0ff */
[--C-:B------:R-:W-:Y:S01]  /*5410*/  IMAD.X R69, R47, 0x1, R154.reuse, P1 ;  /* 0x000000012f457824 */ /* 0x100fe200008e069a */
[----:B----4-:R-:W-:Y:S01]  /*5420*/  IADD3 R56, P1, R108, R153, RZ ;  /* 0x000000996c387210 */ /* 0x010fe20007f3e0ff */
[----:B------:R-:W-:-:S03]  /*5430*/  IMAD.X R59, R31, 0x1, R154, P2 ;  /* 0x000000011f3b7824 */ /* 0x000fc600010e069a */
[----:B------:R0:W4:Y:S01]  /*5440*/  @!P0 LDG.E.U16 R204, [R68.64] ;  /* 0x0000000644cc8981 */ /* 0x000122000c1e1500 */
[----:B------:R-:W-:Y:S01]  /*5450*/  PRMT R202, RZ, 0x7610, R202 ;  /* 0x00007610ffca7816 */ /* 0x000fe200000000ca */
[----:B------:R-:W-:Y:S02]  /*5460*/  IMAD.X R57, R95, 0x1, R154, P1 ;  /* 0x000000015f397824 */ /* 0x000fe400008e069a */
[----:B------:R1:W2:Y:S01]  /*5470*/  @!P0 LDG.E.U16 R206, [R58.64] ;  /* 0x000000063ace8981 */ /* 0x0002a2000c1e1500 */
[----:B------:R-:W-:-:S03]  /*5480*/  PRMT R203, RZ, 0x7610, R203 ;  /* 0x00007610ffcb7816 */ /* 0x000fc600000000cb */
[----:B------:R5:W2:Y:S01]  /*5490*/  @!P0 LDG.E.U16 R202, [R56.64] ;  /* 0x0000000638ca8981 */ /* 0x000aa2000c1e1500 */
[-C--:B0-----:R-:W-:Y:S02]  /*54a0*/  IADD3 R68, P1, R116, R153.reuse, RZ ;  /* 0x0000009974447210 */ /* 0x081fe40007f3e0ff */
[----:B-1----:R-:W-:-:S03]  /*54b0*/  IADD3 R58, P2, R100, R153, RZ ;  /* 0x00000099643a7210 */ /* 0x002fc60007f5e0ff */
[--C-:B------:R-:W-:Y:S01]  /*54c0*/  IMAD.X R69, R103, 0x1, R154.reuse, P1 ;  /* 0x0000000167457824 */ /* 0x100fe200008e069a */
[----:B------:R-:W-:Y:S02]  /*54d0*/  IADD3.X R59, R55, R154, RZ, P2, !PT ;  /* 0x0000009a373b7210 */ /* 0x000fe400017fe4ff */
[-C--:B-----5:R-:W-:Y:S02]  /*54e0*/  IADD3 R56, P1, R132, R153.reuse, RZ ;  /* 0x0000009984387210 */ /* 0x0a0fe40007f3e0ff */
[----:B------:R-:W-:Y:S01]  /*54f0*/  PRMT R201, RZ, 0x7610, R201 ;  /* 0x00007610ffc97816 */ /* 0x000fe200000000c9 */
[----:B------:R0:W5:Y:S01]  /*5500*/  @!P0 LDG.E.U16 R203, [R58.64] ;  /* 0x000000063acb8981 */ /* 0x000162000c1e1500 */
[----:B------:R-:W-:Y:S01]  /*5510*/  PRMT R199, RZ, 0x7610, R199 ;  /* 0x00007610ffc77816 */ /* 0x000fe200000000c7 */
[----:B------:R-:W-:Y:S01]  /*5520*/  IMAD.X R57, R119, 0x1, R154, P1 ;  /* 0x0000000177397824 */ /* 0x000fe200008e069a */
[----:B------:R-:W-:Y:S02]  /*5530*/  PRMT R200, RZ, 0x7610, R200 ;  /* 0x00007610ffc87816 */ /* 0x000fe400000000c8 */
[----:B------:R1:W2:Y:S04]  /*5540*/  @!P0 LDG.E.U16 R201, [R68.64] ;  /* 0x0000000644c98981 */ /* 0x0002a8000c1e1500 */
[----:B------:R1:W2:Y:S01]  /*5550*/  @!P0 LDG.E.U16 R199, [R56.64] ;  /* 0x0000000638c78981 */ /* 0x0002a2000c1e1500 */
[----:B0-----:R-:W-:-:S05]  /*5560*/  IADD3 R58, P2, R124, R153, RZ ;  /* 0x000000997c3a7210 */ /* 0x001fca0007f5e0ff */
[--C-:B------:R-:W-:Y:S01]  /*5570*/  IMAD.X R59, R111, 0x1, R154.reuse, P2 ;  /* 0x000000016f3b7824 */ /* 0x100fe200010e069a */
[-C--:B-1----:R-:W-:Y:S02]  /*5580*/  IADD3 R68, P1, R140, R153.reuse, RZ ;  /* 0x000000998c447210 */ /* 0x082fe40007f3e0ff */
[----:B------:R-:W-:Y:S02]  /*5590*/  IADD3 R56, P2, R147, R153, RZ ;  /* 0x0000009993387210 */ /* 0x000fe40007f5e0ff */
[----:B------:R0:W2:Y:S01]  /*55a0*/  @!P0 LDG.E.U16 R200, [R58.64] ;  /* 0x000000063ac88981 */ /* 0x0000a2000c1e1500 */
[--C-:B------:R-:W-:Y:S01]  /*55b0*/  IMAD.X R69, R127, 0x1, R154.reuse, P1 ;  /* 0x000000017f457824 */ /* 0x100fe200008e069a */
[----:B------:R-:W-:Y:S01]  /*55c0*/  PRMT R195, RZ, 0x7610, R195 ;  /* 0x00007610ffc37816 */ /* 0x000fe200000000c3 */
[----:B------:R-:W-:Y:S01]  /*55d0*/  IMAD.X R57, R135, 0x1, R154, P2 ;  /* 0x0000000187397824 */ /* 0x000fe200010e069a */
[----:B------:R-:W-:-:S04]  /*55e0*/  PRMT R87, RZ, 0x7610, R87 ;  /* 0x00007610ff577816 */ /* 0x000fc80000000057 */
[----:B------:R1:W3:Y:S01]  /*55f0*/  @!P0 LDG.E.U16 R195, [R56.64] ;  /* 0x0000000638c38981 */ /* 0x0002e2000c1e1500 */
[----:B0-----:R-:W-:-:S05]  /*5600*/  IADD3 R58, P1, R151, R153, RZ ;  /* 0x00000099973a7210 */ /* 0x001fca0007f3e0ff */
[----:B------:R-:W-:Y:S01]  /*5610*/  IMAD.X R59, R143, 0x1, R154, P1 ;  /* 0x000000018f3b7824 */ /* 0x000fe200008e069a */
[----:B-1----:R-:W-:-:S04]  /*5620*/  IADD3 R56, P1, R158, R153, RZ ;  /* 0x000000999e387210 */ /* 0x002fc80007f3e0ff */
[----:B------:R0:W3:Y:S01]  /*5630*/  @!P0 LDG.E.U16 R87, [R58.64] ;  /* 0x000000063a578981 */ /* 0x0000e2000c1e1500 */
[----:B------:R-:W-:Y:S01]  /*5640*/  PRMT R85, RZ, 0x7610, R85 ;  /* 0x00007610ff557816 */ /* 0x000fe20000000055 */
[----:B------:R-:W-:-:S05]  /*5650*/  IMAD.X R57, R157, 0x1, R154, P1 ;  /* 0x000000019d397824 */ /* 0x000fca00008e069a */
[----:B------:R1:W3:Y:S01]  /*5660*/  @!P0 LDG.E.U16 R85, [R56.64] ;  /* 0x0000000638558981 */ /* 0x0002e2000c1e1500 */
[----:B0-----:R-:W-:-:S04]  /*5670*/  IADD3 R58, P1, R14, R153, RZ ;  /* 0x000000990e3a7210 */ /* 0x001fc80007f3e0ff */
[----:B------:R-:W-:Y:S02]  /*5680*/  IADD3.X R59, R4, R154, RZ, P1, !PT ;  /* 0x0000009a043b7210 */ /* 0x000fe40000ffe4ff */
[----:B-1----:R-:W-:Y:S02]  /*5690*/  IADD3 R56, P1, R22, R153, RZ ;  /* 0x0000009916387210 */ /* 0x002fe40007f3e0ff */
[----:B------:R-:W-:-:S03]  /*56a0*/  PRMT R79, RZ, 0x7610, R79 ;  /* 0x00007610ff4f7816 */ /* 0x000fc6000000004f */
[----:B------:R-:W-:-:S05]  /*56b0*/  IMAD.X R57, R9, 0x1, R154, P1 ;  /* 0x0000000109397824 */ /* 0x000fca00008e069a */
[----:B------:R0:W3:Y:S01]  /*56c0*/  @!P0 LDG.E.U16 R79, [R56.64] ;  /* 0x00000006384f8981 */ /* 0x0000e2000c1e1500 */
[----:B------:R-:W-:Y:S02]  /*56d0*/  PRMT R78, RZ, 0x7610, R78 ;  /* 0x00007610ff4e7816 */ /* 0x000fe4000000004e */
[----:B0-----:R-:W-:-:S05]  /*56e0*/  IADD3 R56, P1, R30, R153, RZ ;  /* 0x000000991e387210 */ /* 0x001fca0007f3e0ff */
        /* <DEDUP_REMOVED lines=24> */
[----:B------:R-:W-:Y:S01]  /*5870*/  IMAD.X R57, R97, 0x1, R154, P1 ;  /* 0x0000000161397824 */ /* 0x000fe200008e069a */
[----:B------:R-:W-:-:S04]  /*5880*/  PRMT R71, RZ, 0x7610, R71 ;  /* 0x00007610ff477816 */ /* 0x000fc80000000047 */
[----:B------:R0:W4:Y:S02]  /*5890*/  @!P0 LDG.E.U16 R72, [R56.64] ;  /* 0x0000000638488981 */ /* 0x000124000c1e1500 */
[----:B0-----:R-:W-:-:S04]  /*58a0*/  IADD3 R56, P1, R118, R153, RZ ;  /* 0x0000009976387210 */ /* 0x001fc80007f3e0ff */
[----:B------:R-:W-:-:S05]  /*58b0*/  IADD3.X R57, R105, R154, RZ, P1, !PT ;  /* 0x0000009a69397210 */ /* 0x000fca0000ffe4ff */
[----:B------:R0:W5:Y:S01]  /*58c0*/  @!P0 LDG.E.U16 R71, [R56.64] ;  /* 0x0000000638478981 */ /* 0x000162000c1e1500 */
[----:B------:R-:W-:Y:S02]  /*58d0*/  PRMT R67, RZ, 0x7610, R67 ;  /* 0x00007610ff437816 */ /* 0x000fe40000000043 */
[----:B0-----:R-:W-:-:S05]  /*58e0*/  IADD3 R56, P1, R126, R153, RZ ;  /* 0x000000997e387210 */ /* 0x001fca0007f3e0ff */
[----:B------:R-:W-:-:S05]  /*58f0*/  IMAD.X R57, R113, 0x1, R154, P1 ;  /* 0x0000000171397824 */ /* 0x000fca00008e069a */
[----:B------:R0:W5:Y:S01]  /*5900*/  @!P0 LDG.E.U16 R67, [R56.64] ;  /* 0x0000000638438981 */ /* 0x000162000c1e1500 */
[----:B------:R-:W-:Y:S02]  /*5910*/  PRMT R70, RZ, 0x7610, R70 ;  /* 0x00007610ff467816 */ /* 0x000fe40000000046 */
[----:B0-----:R-:W-:Y:S02]  /*5920*/  IADD3 R56, P1, R134, R153, RZ ;  /* 0x0000009986387210 */ /* 0x001fe40007f3e0ff */
[----:B------:R-:W-:-:S03]  /*5930*/  PRMT R198, RZ, 0x7610, R198 ;  /* 0x00007610ffc67816 */ /* 0x000fc600000000c6 */
[----:B------:R-:W-:-:S03]  /*5940*/  IMAD.X R57, R121, 0x1, R154, P1 ;  /* 0x0000000179397824 */ /* 0x000fc600008e069a */
[----:B------:R0:W5:Y:S04]  /*5950*/  @!P0 LDG.E.U16 R198, [R68.64] ;  /* 0x0000000644c68981 */ /* 0x000168000c1e1500 */
[----:B------:R1:W5:Y:S01]  /*5960*/  @!P0 LDG.E.U16 R70, [R56.64] ;  /* 0x0000000638468981 */ /* 0x000362000c1e1500 */
[----:B0-----:R-:W-:Y:S02]  /*5970*/  PRMT R69, RZ, 0x7610, R69 ;  /* 0x00007610ff457816 */ /* 0x001fe40000000045 */
[----:B-1----:R-:W-:-:S05]  /*5980*/  IADD3 R56, P1, R142, R153, RZ ;  /* 0x000000998e387210 */ /* 0x002fca0007f3e0ff */
[----:B------:R-:W-:-:S05]  /*5990*/  IMAD.X R57, R129, 0x1, R154, P1 ;  /* 0x0000000181397824 */ /* 0x000fca00008e069a */
[----:B------:R0:W5:Y:S01]  /*59a0*/  @!P0 LDG.E.U16 R69, [R56.64] ;  /* 0x0000000638458981 */ /* 0x000162000c1e1500 */
[----:B------:R-:W-:Y:S02]  /*59b0*/  PRMT R84, RZ, 0x7610, R84 ;  /* 0x00007610ff547816 */ /* 0x000fe40000000054 */
[----:B------:R-:W-:-:S04]  /*59c0*/  PRMT R68, RZ, 0x7610, R68 ;  /* 0x00007610ff447816 */ /* 0x000fc80000000044 */
[----:B------:R1:W5:Y:S01]  /*59d0*/  @!P0 LDG.E.U16 R84, [R58.64] ;  /* 0x000000063a548981 */ /* 0x000362000c1e1500 */
[----:B0-----:R-:W-:-:S05]  /*59e0*/  IADD3 R56, P1, R148, R153, RZ ;  /* 0x0000009994387210 */ /* 0x001fca0007f3e0ff */
[----:B------:R-:W-:-:S05]  /*59f0*/  IMAD.X R57, R137, 0x1, R154, P1 ;  /* 0x0000000189397824 */ /* 0x000fca00008e069a */
[----:B------:R0:W5:Y:S01]  /*5a00*/  @!P0 LDG.E.U16 R68, [R56.64] ;  /* 0x0000000638448981 */ /* 0x000162000c1e1500 */
[----:B-1----:R-:W-:Y:S01]  /*5a10*/  MOV R58, R151 ;  /* 0x00000097003a7202 */ /* 0x002fe20000000f00 */
[----:B0-----:R-:W-:Y:S02]  /*5a20*/  IMAD.MOV.U32 R56, RZ, RZ, R152 ;  /* 0x000000ffff387224 */ /* 0x001fe400078e0098 */
[----:B------:R-:W-:-:S04]  /*5a30*/  IMAD.MOV.U32 R57, RZ, RZ, R145 ;  /* 0x000000ffff397224 */ /* 0x000fc800078e0091 */
[----:B------:R-:W-:Y:S01]  /*5a40*/  IMAD.WIDE R56, R166, 0x2, R56 ;  /* 0x00000002a6387825 */ /* 0x000fe200078e0238 */
[----:B--2---:R-:W-:Y:S03]  /*5a50*/  STS.U16 [R181+0x8000], R66 ;  /* 0x00800042b5007388 */ /* 0x004fe60000000400 */
[----:B------:R-:W-:Y:S01]  /*5a60*/  IMAD.MOV.U32 R152, RZ, RZ, R56 ;  /* 0x000000ffff987224 */ /* 0x000fe200078e0038 */
[----:B------:R-:W-:Y:S01]  /*5a70*/  STS.U16 [R181+0x8200], R65 ;  /* 0x00820041b5007388 */ /* 0x000fe20000000400 */
[----:B------:R-:W-:Y:S02]  /*5a80*/  IMAD.MOV.U32 R145, RZ, RZ, R57 ;  /* 0x000000ffff917224 */ /* 0x000fe400078e0039 */
[----:B------:R-:W-:Y:S01]  /*5a90*/  IMAD.MOV.U32 R59, RZ, RZ, R143 ;  /* 0x000000ffff3b7224 */ /* 0x000fe200078e008f */
[----:B------:R-:W-:Y:S01]  /*5aa0*/  STS.U16 [R181+0x8400], R64 ;  /* 0x00840040b5007388 */ /* 0x000fe20000000400 */
[----:B------:R-:W-:-:S02]  /*5ab0*/  IMAD.MOV.U32 R56, RZ, RZ, R150 ;  /* 0x000000ffff387224 */ /* 0x000fc400078e0096 */
[----:B------:R-:W-:Y:S01]  /*5ac0*/  IMAD.MOV.U32 R57, RZ, RZ, R141 ;  /* 0x000000ffff397224 */ /* 0x000fe200078e008d */
[----:B------:R-:W-:Y:S04]  /*5ad0*/  STS.U16 [R181+0x8600], R248 ;  /* 0x008600f8b5007388 */ /* 0x000fe80000000400 */
[----:B------:R-:W-:Y:S04]  /*5ae0*/  STS.U16 [R181+0x8800], R247 ;  /* 0x008800f7b5007388 */ /* 0x000fe80000000400 */
[----:B------:R-:W-:Y:S04]  /*5af0*/  STS.U16 [R181+0x8a00], R246 ;  /* 0x008a00f6b5007388 */ /* 0x000fe80000000400 */
[----:B------:R-:W-:Y:S04]  /*5b00*/  STS.U16 [R181+0x8c00], R245 ;  /* 0x008c00f5b5007388 */ /* 0x000fe80000000400 */
[----:B------:R-:W-:Y:S01]  /*5b10*/  STS.U16 [R181+0x8e00], R244 ;  /* 0x008e00f4b5007388 */ /* 0x000fe20000000400 */
[----:B------:R-:W-:-:S03]  /*5b20*/  IMAD.WIDE R58, R166, 0x2, R58 ;  /* 0x00000002a63a7825 */ /* 0x000fc600078e023a */
[----:B------:R-:W-:Y:S01]  /*5b30*/  STS.U16 [R180], R243 ;  /* 0x000000f3b4007388 */ /* 0x000fe20000000400 */
[----:B------:R-:W-:-:S03]  /*5b40*/  IMAD.WIDE R56, R166, 0x2, R56 ;  /* 0x00000002a6387825 */ /* 0x000fc600078e0238 */
[----:B------:R-:W-:Y:S04]  /*5b50*/  STS.U16 [R180+0x800], R242 ;  /* 0x000800f2b4007388 */ /* 0x000fe80000000400 */
        /* <DEDUP_REMOVED lines=34> */
[----:B---3--:R-:W-:Y:S04]  /*5d80*/  STS.U16 [R178+0x2400], R207 ;  /* 0x002400cfb2007388 */ /* 0x008fe80000000400 */
[----:B------:R-:W-:Y:S04]  /*5d90*/  STS.U16 [R178+0x2c00], R206 ;  /* 0x002c00ceb2007388 */ /* 0x000fe80000000400 */
[----:B------:R-:W-:Y:S04]  /*5da0*/  STS.U16 [R178+0x3400], R205 ;  /* 0x003400cdb2007388 */ /* 0x000fe80000000400 */
[----:B----4-:R-:W-:Y:S04]  /*5db0*/  STS.U16 [R178+0x3c00], R204 ;  /* 0x003c00ccb2007388 */ /* 0x010fe80000000400 */
[----:B-----5:R-:W-:Y:S04]  /*5dc0*/  STS.U16 [R178+0x4400], R203 ;  /* 0x004400cbb2007388 */ /* 0x020fe80000000400 */
[----:B------:R-:W-:Y:S04]  /*5dd0*/  STS.U16 [R178+0x4c00], R202 ;  /* 0x004c00cab2007388 */ /* 0x000fe80000000400 */
[----:B------:R-:W-:Y:S04]  /*5de0*/  STS.U16 [R178+0x5400], R201 ;  /* 0x005400c9b2007388 */ /* 0x000fe80000000400 */
[----:B------:R-:W-:Y:S04]  /*5df0*/  STS.U16 [R178+0x5c00], R200 ;  /* 0x005c00c8b2007388 */ /* 0x000fe80000000400 */
[----:B------:R-:W-:Y:S04]  /*5e00*/  STS.U16 [R178+0x6400], R199 ;  /* 0x006400c7b2007388 */ /* 0x000fe80000000400 */
[----:B------:R-:W-:Y:S04]  /*5e10*/  STS.U16 [R178+0x7400], R195 ;  /* 0x007400c3b2007388 */ /* 0x000fe80000000400 */
[----:B------:R-:W-:Y:S01]  /*5e20*/  STS.U16 [R178+0x7c00], R87 ;  /* 0x007c0057b2007388 */ /* 0x000fe20000000400 */
[----:B------:R-:W-:Y:S01]  /*5e30*/  IMAD.MOV.U32 R143, RZ, RZ, R59 ;  /* 0x000000ffff8f7224 */ /* 0x000fe200078e003b */
[----:B------:R-:W-:Y:S01]  /*5e40*/  MOV R59, R139 ;  /* 0x0000008b003b7202 */ /* 0x000fe20000000f00 */
[----:B------:R-:W-:-:S02]  /*5e50*/  IMAD.MOV.U32 R150, RZ, RZ, R56 ;  /* 0x000000ffff967224 */ /* 0x000fc400078e0038 */
[----:B------:R-:W-:Y:S02]  /*5e60*/  IMAD.MOV.U32 R141, RZ, RZ, R57 ;  /* 0x000000ffff8d7224 */ /* 0x000fe400078e0039 */
[----:B------:R-:W-:Y:S02]  /*5e70*/  IMAD.MOV.U32 R151, RZ, RZ, R58 ;  /* 0x000000ffff977224 */ /* 0x000fe400078e003a */
[----:B------:R-:W-:Y:S02]  /*5e80*/  IMAD.MOV.U32 R56, RZ, RZ, R148 ;  /* 0x000000ffff387224 */ /* 0x000fe400078e0094 */
[----:B------:R-:W-:Y:S02]  /*5e90*/  IMAD.MOV.U32 R57, RZ, RZ, R137 ;  /* 0x000000ffff397224 */ /* 0x000fe400078e0089 */
[----:B------:R-:W-:Y:S01]  /*5ea0*/  IMAD.MOV.U32 R58, RZ, RZ, R149 ;  /* 0x000000ffff3a7224 */ /* 0x000fe200078e0095 */
        /* <DEDUP_REMOVED lines=11> */
[----:B------:R0:W-:Y:S04]  /*5f60*/  STS.U16 [R177+0x4e00], R72 ;  /* 0x004e0048b1007388 */ /* 0x0001e80000000400 */
[----:B------:R-:W-:Y:S04]  /*5f70*/  STS.U16 [R177+0x5600], R71 ;  /* 0x00560047b1007388 */ /* 0x000fe80000000400 */
[----:B------:R-:W-:Y:S04]  /*5f80*/  STS.U16 [R177+0x5e00], R67 ;  /* 0x005e0043b1007388 */ /* 0x000fe80000000400 */
[----:B------:R1:W-:Y:S04]  /*5f90*/  STS.U16 [R177+0x6600], R70 ;  /* 0x00660046b1007388 */ /* 0x0003e80000000400 */
[----:B------:R-:W-:Y:S04]  /*5fa0*/  STS.U16 [R177+0x6e00], R69 ;  /* 0x006e0045b1007388 */ /* 0x000fe80000000400 */
[----:B------:R2:W-:Y:S04]  /*5fb0*/  STS.U16 [R177+0x7600], R68 ;  /* 0x00760044b1007388 */ /* 0x0005e80000000400 */
[----:B------:R-:W-:Y:S01]  /*5fc0*/  BAR.SYNC.DEFER_BLOCKING 0x0 ;  /* 0x0000000000007b1d */ /* 0x000fe20000010000 */
[----:B------:R-:W-:-:S04]  /*5fd0*/  IMAD.WIDE R56, R166, 0x2, R56 ;  /* 0x00000002a6387825 */ /* 0x000fc800078e0238 */
[----:B------:R-:W-:-:S04]  /*5fe0*/  IMAD.WIDE R58, R166, 0x2, R58 ;  /* 0x00000002a63a7825 */ /* 0x000fc800078e023a */
[----:B------:R-:W-:Y:S01]  /*5ff0*/  IMAD.MOV.U32 R148, RZ, RZ, R56 ;  /* 0x000000ffff947224 */ /* 0x000fe200078e0038 */
[----:B------:R-:W-:Y:S01]  /*6000*/  MOV R56, R146 ;  /* 0x0000009200387202 */ /* 0x000fe20000000f00 */
[----:B------:R-:W-:Y:S02]  /*6010*/  IMAD.MOV.U32 R149, RZ, RZ, R58 ;  /* 0x000000ffff957224 */ /* 0x000fe400078e003a */
[----:B------:R-:W-:Y:S02]  /*6020*/  IMAD.MOV.U32 R139, RZ, RZ, R59 ;  /* 0x000000ffff8b7224 */ /* 0x000fe400078e003b */
[----:B------:R-:W-:Y:S02]  /*6030*/  IMAD.MOV.U32 R137, RZ, RZ, R57 ;  /* 0x000000ffff897224 */ /* 0x000fe400078e0039 */
[----:B------:R-:W-:Y:S02]  /*6040*/  IMAD.MOV.U32 R58, RZ, RZ, R147 ;  /* 0x000000ffff3a7224 */ /* 0x000fe400078e0093 */
[----:B------:R-:W-:-:S02]  /*6050*/  IMAD.MOV.U32 R59, RZ, RZ, R135 ;  /* 0x000000ffff3b7224 */ /* 0x000fc400078e0087 */
[----:B------:R-:W-:Y:S02]  /*6060*/  IMAD.MOV.U32 R57, RZ, RZ, R133 ;  /* 0x000000ffff397224 */ /* 0x000fe400078e0085 */
[----:B0-----:R-:W-:Y:S01]  /*6070*/  IMAD.MOV.U32 R72, RZ, RZ, R144 ;  /* 0x000000ffff487224 */ /* 0x001fe200078e0090 */
[----:B------:R-:W-:Y:S01]  /*6080*/  LDSM.16.MT88.4 R64, [R176+0x8000] ;  /* 0x00800000b040783b */ /* 0x000fe20000004200 */
[----:B------:R-:W-:Y:S02]  /*6090*/  IMAD.MOV.U32 R73, RZ, RZ, R131 ;  /* 0x000000ffff497224 */ /* 0x000fe400078e0083 */
[----:B------:R-:W-:-:S04]  /*60a0*/  IMAD.WIDE R58, R166, 0x2, R58 ;  /* 0x00000002a63a7825 */ /* 0x000fc800078e023a */
[----:B------:R-:W-:-:S04]  /*60b0*/  IMAD.WIDE R56, R166, 0x2, R56 ;  /* 0x00000002a6387825 */ /* 0x000fc800078e0238 */
[----:B------:R-:W-:-:S04]  /*60c0*/  IMAD.WIDE R72, R166, 0x2, R72 ;  /* 0x00000002a6487825 */ /* 0x000fc800078e0248 */
[----:B------:R-:W-:Y:S01]  /*60d0*/  IMAD.MOV.U32 R147, RZ, RZ, R58 ;  /* 0x000000ffff937224 */ /* 0x000fe200078e003a */
[----:B------:R-:W-:Y:S01]  /*60e0*/  MOV R131, R73 ;  /* 0x0000004900837202 */ /* 0x000fe20000000f00 */
[----:B------:R-:W-:Y:S02]  /*60f0*/  IMAD.MOV.U32 R135, RZ, RZ, R59 ;  /* 0x000000ffff877224 */ /* 0x000fe400078e003b */
[----:B------:R-:W-:Y:S02]  /*6100*/  IMAD.MOV.U32 R146, RZ, RZ, R56 ;  /* 0x000000ffff927224 */ /* 0x000fe400078e0038 */
[----:B------:R-:W-:Y:S02]  /*6110*/  IMAD.MOV.U32 R133, RZ, RZ, R57 ;  /* 0x000000ffff857224 */ /* 0x000fe400078e0039 */
[----:B------:R-:W-:Y:S01]  /*6120*/  IMAD.MOV.U32 R144, RZ, RZ, R72 ;  /* 0x000000ffff907224 */ /* 0x000fe200078e0048 */
[----:B------:R-:W0:Y:S01]  /*6130*/  LDSM.16.M88.4 R56, [R175] ;  /* 0x00000000af38783b */ /* 0x000e220000000200 */
[----:B------:R-:W-:-:S02]  /*6140*/  IMAD.MOV.U32 R72, RZ, RZ, R142 ;  /* 0x000000ffff487224 */ /* 0x000fc400078e008e */
[----:B------:R-:W-:-:S04]  /*6150*/  IMAD.MOV.U32 R73, RZ, RZ, R129 ;  /* 0x000000ffff497224 */ /* 0x000fc800078e0081 */
[----:B------:R-:W-:-:S04]  /*6160*/  IMAD.WIDE R72, R166, 0x2, R72 ;  /* 0x00000002a6487825 */ /* 0x000fc800078e0248 */
[----:B------:R-:W-:Y:S02]  /*6170*/  IMAD.MOV.U32 R142, RZ, RZ, R72 ;  /* 0x000000ffff8e7224 */ /* 0x000fe400078e0048 */
[----:B------:R-:W-:Y:S02]  /*6180*/  IMAD.MOV.U32 R129, RZ, RZ, R73 ;  /* 0x000000ffff817224 */ /* 0x000fe400078e0049 */
[----:B-1----:R-:W-:Y:S01]  /*6190*/  IMAD.MOV.U32 R70, RZ, RZ, R140 ;  /* 0x000000ffff467224 */ /* 0x002fe200078e008c */
[----:B------:R-:W1:Y:S01]  /*61a0*/  LDSM.16.M88.4 R72, [R175+0x4000] ;  /* 0x00400000af48783b */ /* 0x000e620000000200 */
[----:B------:R-:W-:Y:S02]  /*61b0*/  IMAD.MOV.U32 R71, RZ, RZ, R127 ;  /* 0x000000ffff477224 */ /* 0x000fe400078e007f */
[----:B--2---:R-:W-:Y:S02]  /*61c0*/  IMAD.MOV.U32 R68, RZ, RZ, R138 ;  /* 0x000000ffff447224 */ /* 0x004fe400078e008a */
[----:B------:R-:W-:-:S02]  /*61d0*/  IMAD.MOV.U32 R69, RZ, RZ, R125 ;  /* 0x000000ffff457224 */ /* 0x000fc400078e007d */
[----:B------:R-:W-:-:S04]  /*61e0*/  IMAD.WIDE R70, R166, 0x2, R70 ;  /* 0x00000002a6467825 */ /* 0x000fc800078e0246 */
[----:B------:R-:W-:Y:S01]  /*61f0*/  IMAD.WIDE R68, R166, 0x2, R68 ;  /* 0x00000002a6447825 */ /* 0x000fe200078e0244 */
[----:B------:R-:W-:-:S03]  /*6200*/  MOV R140, R70 ;  /* 0x00000046008c7202 */ /* 0x000fc60000000f00 */
[----:B------:R-:W-:Y:S02]  /*6210*/  IMAD.MOV.U32 R76, RZ, RZ, R136 ;  /* 0x000000ffff4c7224 */ /* 0x000fe400078e0088 */
[----:B------:R-:W-:Y:S02]  /*6220*/  IMAD.MOV.U32 R77, RZ, RZ, R123 ;  /* 0x000000ffff4d7224 */ /* 0x000fe400078e007b */
[----:B------:R-:W-:Y:S01]  /*6230*/  IMAD.MOV.U32 R125, RZ, RZ, R69 ;  /* 0x000000ffff7d7224 */ /* 0x000fe200078e0045 */
[----:B------:R-:W-:Y:S01]  /*6240*/  MOV R69, R119 ;  /* 0x0000007700457202 */ /* 0x000fe20000000f00 */
[----:B------:R-:W-:Y:S02]  /*6250*/  IMAD.MOV.U32 R127, RZ, RZ, R71 ;  /* 0x000000ffff7f7224 */ /* 0x000fe400078e0047 */
[----:B------:R-:W-:Y:S02]  /*6260*/  IMAD.MOV.U32 R138, RZ, RZ, R68 ;  /* 0x000000ffff8a7224 */ /* 0x000fe400078e0044 */
[----:B------:R-:W-:-:S02]  /*6270*/  IMAD.MOV.U32 R70, RZ, RZ, R134 ;  /* 0x000000ffff467224 */ /* 0x000fc400078e0086 */
[----:B------:R-:W-:Y:S02]  /*6280*/  IMAD.MOV.U32 R71, RZ, RZ, R121 ;  /* 0x000000ffff477224 */ /* 0x000fe400078e0079 */
[----:B------:R-:W-:Y:S02]  /*6290*/  IMAD.MOV.U32 R68, RZ, RZ, R132 ;  /* 0x000000ffff447224 */ /* 0x000fe400078e0084 */
[----:B------:R-:W-:-:S04]  /*62a0*/  IMAD.WIDE R76, R166, 0x2, R76 ;  /* 0x00000002a64c7825 */ /* 0x000fc800078e024c */
[----:B------:R-:W-:-:S04]  /*62b0*/  IMAD.WIDE R70, R166, 0x2, R70 ;  /* 0x00000002a6467825 */ /* 0x000fc800078e0246 */
[----:B------:R-:W-:-:S04]  /*62c0*/  IMAD.WIDE R68, R166, 0x2, R68 ;  /* 0x00000002a6447825 */ /* 0x000fc800078e0244 */
[----:B------:R-:W-:Y:S02]  /*62d0*/  IMAD.MOV.U32 R136, RZ, RZ, R76 ;  /* 0x000000ffff887224 */ /* 0x000fe400078e004c */
[----:B------:R-:W-:Y:S02]  /*62e0*/  IMAD.MOV.U32 R123, RZ, RZ, R77 ;  /* 0x000000ffff7b7224 */ /* 0x000fe400078e004d */
[----:B------:R-:W2:Y:S01]  /*62f0*/  LDSM.16.MT88.4 R76, [R176+0x8200] ;  /* 0x00820000b04c783b */ /* 0x000ea20000004200 */
[----:B------:R-:W-:Y:S01]  /*6300*/  IMAD.MOV.U32 R134, RZ, RZ, R70 ;  /* 0x000000ffff867224 */ /* 0x000fe200078e0046 */
[----:B------:R-:W-:Y:S01]  /*6310*/  MOV R70, R128 ;  /* 0x0000008000467202 */ /* 0x000fe20000000f00 */
[----:B------:R-:W-:Y:S02]  /*6320*/  IMAD.MOV.U32 R132, RZ, RZ, R68 ;  /* 0x000000ffff847224 */ /* 0x000fe400078e0044 */
[----:B------:R-:W-:Y:S02]  /*6330*/  IMAD.MOV.U32 R119, RZ, RZ, R69 ;  /* 0x000000ffff777224 */ /* 0x000fe400078e0045 */
[----:B------:R-:W-:-:S02]  /*6340*/  IMAD.MOV.U32 R121, RZ, RZ, R71 ;  /* 0x000000ffff797224 */ /* 0x000fc400078e0047 */
[----:B------:R-:W-:Y:S02]  /*6350*/  IMAD.MOV.U32 R68, RZ, RZ, R126 ;  /* 0x000000ffff447224 */ /* 0x000fe400078e007e */
[----:B------:R-:W-:Y:S02]  /*6360*/  IMAD.MOV.U32 R69, RZ, RZ, R113 ;  /* 0x000000ffff457224 */ /* 0x000fe400078e0071 */
[----:B------:R-:W-:Y:S02]  /*6370*/  IMAD.MOV.U32 R71, RZ, RZ, R115 ;  /* 0x000000ffff477224 */ /* 0x000fe400078e0073 */
[----:B------:R-:W-:-:S04]  /*6380*/  IMAD.WIDE R68, R166, 0x2, R68 ;  /* 0x00000002a6447825 */ /* 0x000fc800078e0244 */
[----:B------:R-:W-:Y:S01]  /*6390*/  IMAD.WIDE R70, R166, 0x2, R70 ;  /* 0x00000002a6467825 */ /* 0x000fe200078e0246 */
[----:B------:R-:W-:-:S03]  /*63a0*/  MOV R113, R69 ;  /* 0x0000004500717202 */ /* 0x000fc60000000f00 */
[----:B------:R-:W-:Y:S02]  /*63b0*/  IMAD.MOV.U32 R128, RZ, RZ, R70 ;  /* 0x000000ffff807224 */ /* 0x000fe400078e0046 */
[----:B------:R-:W-:Y:S02]  /*63c0*/  IMAD.MOV.U32 R115, RZ, RZ, R71 ;  /* 0x000000ffff737224 */ /* 0x000fe400078e0047 */
[----:B------:R-:W-:Y:S02]  /*63d0*/  IMAD.MOV.U32 R126, RZ, RZ, R68 ;  /* 0x000000ffff7e7224 */ /* 0x000fe400078e0044 */
[----:B0-----:R-:W-:Y:S01]  /*63e0*/  HMMA.16816.F32 R68, R64, R56, R60 ;  /* 0x000000384044723c */ /* 0x001fe2000000183c */
[----:B------:R-:W-:Y:S02]  /*63f0*/  IMAD.MOV.U32 R84, RZ, RZ, R130 ;  /* 0x000000ffff547224 */ /* 0x000fe400078e0082 */
[----:B------:R-:W-:-:S04]  /*6400*/  IMAD.MOV.U32 R85, RZ, RZ, R117 ;  /* 0x000000ffff557224 */ /* 0x000fc800078e0075 */
[----:B------:R-:W-:Y:S02]  /*6410*/  IMAD.MOV.U32 R60, RZ, RZ, R122 ;  /* 0x000000ffff3c7224 */ /* 0x000fe400078e007a */
[----:B------:R-:W-:Y:S02]  /*6420*/  IMAD.MOV.U32 R61, RZ, RZ, R109 ;  /* 0x000000ffff3d7224 */ /* 0x000fe400078e006d */
[----:B------:R-:W-:Y:S02]  /*6430*/  IMAD.MOV.U32 R62, RZ, RZ, R124 ;  /* 0x000000ffff3e7224 */ /* 0x000fe400078e007c */
[----:B------:R-:W-:Y:S02]  /*6440*/  IMAD.MOV.U32 R63, RZ, RZ, R111 ;  /* 0x000000ffff3f7224 */ /* 0x000fe400078e006f */
[----:B------:R-:W-:-:S04]  /*6450*/  IMAD.WIDE R60, R166, 0x2, R60 ;  /* 0x00000002a63c7825 */ /* 0x000fc800078e023c */
[----:B------:R-:W-:-:S04]  /*6460*/  IMAD.WIDE R84, R166, 0x2, R84 ;  /* 0x00000002a6547825 */ /* 0x000fc800078e0254 */
[----:B------:R-:W-:Y:S01]  /*6470*/  IMAD.WIDE R62, R166, 0x2, R62 ;  /* 0x00000002a63e7825 */ /* 0x000fe200078e023e */
[----:B------:R-:W-:-:S03]  /*6480*/  MOV R122, R60 ;  /* 0x0000003c007a7202 */ /* 0x000fc60000000f00 */
[----:B------:R-:W-:Y:S02]  /*6490*/  IMAD.MOV.U32 R56, RZ, RZ, R120 ;  /* 0x000000ffff387224 */ /* 0x000fe400078e0078 */
[----:B------:R-:W-:Y:S02]  /*64a0*/  IMAD.MOV.U32 R57, RZ, RZ, R107 ;  /* 0x000000ffff397224 */ /* 0x000fe400078e006b */
[----:B------:R-:W-:Y:S02]  /*64b0*/  IMAD.MOV.U32 R124, RZ, RZ, R62 ;  /* 0x000000ffff7c7224 */ /* 0x000fe400078e003e */
[----:B------:R-:W-:Y:S02]  /*64c0*/  IMAD.MOV.U32 R111, RZ, RZ, R63 ;  /* 0x000000ffff6f7224 */ /* 0x000fe400078e003f */
[----:B------:R-:W-:Y:S02]  /*64d0*/  IMAD.MOV.U32 R109, RZ, RZ, R61 ;  /* 0x000000ffff6d7224 */ /* 0x000fe400078e003d */
[----:B------:R-:W-:Y:S01]  /*64e0*/  IMAD.MOV.U32 R130, RZ, RZ, R84 ;  /* 0x000000ffff827224 */ /* 0x000fe200078e0054 */
[----:B-1----:R-:W-:Y:S01]  /*64f0*/  HMMA.16816.F32 R60, R64, R72, R80 ;  /* 0x00000048403c723c */ /* 0x002fe20000001850 */
[----:B------:R-:W-:Y:S01]  /*6500*/  IMAD.MOV.U32 R117, RZ, RZ, R85 ;  /* 0x000000ffff757224 */ /* 0x000fe200078e0055 */
[----:B------:R-:W-:Y:S01]  /*6510*/  LDSM.16.MT88.4 R64, [R176+0x8400] ;  /* 0x00840000b040783b */ /* 0x000fe20000004200 */
[----:B------:R-:W-:-:S03]  /*6520*/  IMAD.WIDE R56, R166, 0x2, R56 ;  /* 0x00000002a6387825 */ /* 0x000fc600078e0238 */
[----:B------:R-:W0:Y:S01]  /*6530*/  LDSM.16.M88.4 R84, [R174] ;  /* 0x00000000ae54783b */ /* 0x000e220000000200 */
[----:B------:R-:W-:Y:S01]  /*6540*/  IMAD.MOV.U32 R107, RZ, RZ, R57 ;  /* 0x000000ffff6b7224 */ /* 0x000fe200078e0039 */
[----:B------:R-:W-:Y:S01]  /*6550*/  MOV R57, R101 ;  /* 0x0000006500397202 */ /* 0x000fe20000000f00 */
[----:B------:R-:W-:Y:S02]  /*6560*/  IMAD.MOV.U32 R72, RZ, RZ, R116 ;  /* 0x000000ffff487224 */ /* 0x000fe400078e0074 */
[----:B------:R-:W-:Y:S02]  /*6570*/  IMAD.MOV.U32 R73, RZ, RZ, R103 ;  /* 0x000000ffff497224 */ /* 0x000fe400078e0067 */
[----:B------:R-:W-:Y:S02]  /*6580*/  IMAD.MOV.U32 R120, RZ, RZ, R56 ;  /* 0x000000ffff787224 */ /* 0x000fe400078e0038 */
[----:B------:R-:W-:Y:S02]  /*6590*/  IMAD.MOV.U32 R56, RZ, RZ, R114 ;  /* 0x000000ffff387224 */ /* 0x000fe400078e0072 */
[----:B------:R-:W-:-:S04]  /*65a0*/  IMAD.WIDE R72, R166, 0x2, R72 ;  /* 0x00000002a6487825 */ /* 0x000fc800078e0248 */
[----:B------:R-:W-:-:S04]  /*65b0*/  IMAD.WIDE R56, R166, 0x2, R56 ;  /* 0x00000002a6387825 */ /* 0x000fc800078e0238 */
[----:B------:R-:W-:Y:S02]  /*65c0*/  IMAD.MOV.U32 R116, RZ, RZ, R72 ;  /* 0x000000ffff747224 */ /* 0x000fe400078e0048 */
[----:B------:R-:W-:Y:S02]  /*65d0*/  IMAD.MOV.U32 R103, RZ, RZ, R73 ;  /* 0x000000ffff677224 */ /* 0x000fe400078e0049 */
[----:B------:R-:W-:Y:S02]  /*65e0*/  IMAD.MOV.U32 R72, RZ, RZ, R108 ;  /* 0x000000ffff487224 */ /* 0x000fe400078e006c */
[----:B------:R-:W-:Y:S02]  /*65f0*/  IMAD.MOV.U32 R73, RZ, RZ, R95 ;  /* 0x000000ffff497224 */ /* 0x000fe400078e005f */
[----:B------:R-:W-:Y:S02]  /*6600*/  IMAD.MOV.U32 R114, RZ, RZ, R56 ;  /* 0x000000ffff727224 */ /* 0x000fe400078e0038 */
[----:B------:R-:W-:-:S02]  /*6610*/  IMAD.MOV.U32 R101, RZ, RZ, R57 ;  /* 0x000000ffff657224 */ /* 0x000fc400078e0039 */
[----:B--2---:R-:W-:Y:S01]  /*6620*/  HMMA.16816.F32 R56, R76, R58, R68 ;  /* 0x0000003a4c38723c */ /* 0x004fe20000001844 */
[----:B------:R-:W1:Y:S01]  /*6630*/  LDSM.16.M88.4 R68, [R174+0x4000] ;  /* 0x00400000ae44783b */ /* 0x000e620000000200 */
[----:B------:R-:W-:-:S04]  /*6640*/  IMAD.WIDE R72, R166, 0x2, R72 ;  /* 0x00000002a6487825 */ /* 0x000fc800078e0248 */
[----:B------:R-:W-:Y:S01]  /*6650*/  IMAD.MOV.U32 R80, RZ, RZ, R118 ;  /* 0x000000ffff507224 */ /* 0x000fe200078e0076 */
[----:B------:R-:W-:Y:S01]  /*6660*/  MOV R95, R73 ;  /* 0x00000049005f7202 */ /* 0x000fe20000000f00 */
[----:B------:R-:W-:Y:S01]  /*6670*/  IMAD.MOV.U32 R81, RZ, RZ, R105 ;  /* 0x000000ffff517224 */ /* 0x000fe200078e0069 */
[----:B------:R-:W-:Y:S01]  /*6680*/  HMMA.16816.F32 R60, R76, R74, R60 ;  /* 0x0000004a4c3c723c */ /* 0x000fe2000000183c */
[----:B------:R-:W-:Y:S02]  /*6690*/  IMAD.MOV.U32 R108, RZ, RZ, R72 ;  /* 0x000000ffff6c7224 */ /* 0x000fe400078e0048 */
[----:B------:R-:W2:Y:S01]  /*66a0*/  LDSM.16.MT88.4 R72, [R176+0x8600] ;  /* 0x00860000b048783b */ /* 0x000ea20000004200 */
[----:B------:R-:W-:-:S04]  /*66b0*/  IMAD.WIDE R80, R166, 0x2, R80 ;  /* 0x00000002a6507825 */ /* 0x000fc800078e0250 */
[----:B------:R-:W-:Y:S01]  /*66c0*/  IMAD.MOV.U32 R118, RZ, RZ, R80 ;  /* 0x000000ffff767224 */ /* 0x000fe200078e0050 */
[----:B------:R-:W-:Y:S01]  /*66d0*/  MOV R80, R110 ;  /* 0x0000006e00507202 */ /* 0x000fe20000000f00 */
[----:B------:R-:W-:Y:S02]  /*66e0*/  IMAD.MOV.U32 R105, RZ, RZ, R81 ;  /* 0x000000ffff697224 */ /* 0x000fe400078e0051 */
[----:B------:R-:W-:-:S04]  /*66f0*/  IMAD.MOV.U32 R81, RZ, RZ, R97 ;  /* 0x000000ffff517224 */ /* 0x000fc800078e0061 */
[----:B------:R-:W-:Y:S01]  /*6700*/  IMAD.WIDE R80, R166, 0x2, R80 ;  /* 0x00000002a6507825 */ /* 0x000fe200078e0250 */
[----:B0-----:R-:W-:Y:S03]  /*6710*/  HMMA.16816.F32 R56, R64, R84, R56 ;  /* 0x000000544038723c */ /* 0x001fe60000001838 */
[----:B------:R-:W-:Y:S02]  /*6720*/  IMAD.MOV.U32 R110, RZ, RZ, R80 ;  /* 0x000000ffff6e7224 */ /* 0x000fe400078e0050 */
[----:B------:R-:W-:Y:S02]  /*6730*/  IMAD.MOV.U32 R97, RZ, RZ, R81 ;  /* 0x000000ffff617224 */ /* 0x000fe400078e0051 */
[----:B------:R-:W-:Y:S02]  /*6740*/  IMAD.MOV.U32 R80, RZ, RZ, R106 ;  /* 0x000000ffff507224 */ /* 0x000fe400078e006a */
[----:B------:R-:W-:-:S02]  /*6750*/  IMAD.MOV.U32 R81, RZ, RZ, R93 ;  /* 0x000000ffff517224 */ /* 0x000fc400078e005d */
[----:B------:R-:W-:Y:S02]  /*6760*/  IMAD.MOV.U32 R76, RZ, RZ, R102 ;  /* 0x000000ffff4c7224 */ /* 0x000fe400078e0066 */
[----:B------:R-:W-:-:S04]  /*6770*/  IMAD.WIDE R80, R166, 0x2, R80 ;  /* 0x00000002a6507825 */ /* 0x000fc800078e0250 */
[----:B------:R-:W-:Y:S02]  /*6780*/  IMAD.MOV.U32 R77, RZ, RZ, R89 ;  /* 0x000000ffff4d7224 */ /* 0x000fe400078e0059 */
[----:B------:R-:W-:Y:S02]  /*6790*/  IMAD.MOV.U32 R78, RZ, RZ, R104 ;  /* 0x000000ffff4e7224 */ /* 0x000fe400078e0068 */
[----:B------:R-:W-:Y:S02]  /*67a0*/  IMAD.MOV.U32 R79, RZ, RZ, R91 ;  /* 0x000000ffff4f7224 */ /* 0x000fe400078e005b */
[----:B------:R-:W-:-:S04]  /*67b0*/  IMAD.WIDE R76, R166, 0x2, R76 ;  /* 0x00000002a64c7825 */ /* 0x000fc800078e024c */
[----:B------:R-:W-:Y:S02]  /*67c0*/  IMAD.MOV.U32 R106, RZ, RZ, R80 ;  /* 0x000000ffff6a7224 */ /* 0x000fe400078e0050 */
[----:B------:R-:W-:Y:S02]  /*67d0*/  IMAD.MOV.U32 R93, RZ, RZ, R81 ;  /* 0x000000ffff5d7224 */ /* 0x000fe400078e0051 */
[----:B------:R-:W-:Y:S02]  /*67e0*/  IMAD.MOV.U32 R82, RZ, RZ, R112 ;  /* 0x000000ffff527224 */ /* 0x000fe400078e0070 */
[----:B------:R-:W-:Y:S02]  /*67f0*/  IMAD.MOV.U32 R83, RZ, RZ, R99 ;  /* 0x000000ffff537224 */ /* 0x000fe400078e0063 */
[----:B------:R-:W-:-:S04]  /*6800*/  IMAD.WIDE R78, R166, 0x2, R78 ;  /* 0x00000002a64e7825 */ /* 0x000fc800078e024e */
[----:B------:R-:W-:Y:S02]  /*6810*/  IMAD.MOV.U32 R80, RZ, RZ, R100 ;  /* 0x000000ffff507224 */ /* 0x000fe400078e0064 */
[----:B------:R-:W-:Y:S02]  /*6820*/  IMAD.MOV.U32 R81, RZ, RZ, R55 ;  /* 0x000000ffff517224 */ /* 0x000fe400078e0037 */
[----:B------:R-:W-:Y:S01]  /*6830*/  IMAD.MOV.U32 R89, RZ, RZ, R77 ;  /* 0x000000ffff597224 */ /* 0x000fe200078e004d */
[----:B------:R-:W-:Y:S01]  /*6840*/  MOV R77, R51 ;  /* 0x00000033004d7202 */ /* 0x000fe20000000f00 */
[----:B------:R-:W-:Y:S01]  /*6850*/  IMAD.WIDE R82, R166, 0x2, R82 ;  /* 0x00000002a6527825 */ /* 0x000fe200078e0252 */
[----:B------:R-:W-:Y:S01]  /*6860*/  MOV R104, R78 ;  /* 0x0000004e00687202 */ /* 0x000fe20000000f00 */
[----:B-1----:R-:W-:Y:S01]  /*6870*/  HMMA.16816.F32 R64, R64, R68, R60 ;  /* 0x000000444040723c */ /* 0x002fe2000000183c */
[----:B------:R-:W-:Y:S01]  /*6880*/  LDSM.16.MT88.4 R60, [R176+0x8800] ;  /* 0x00880000b03c783b */ /* 0x000fe20000004200 */
[----:B------:R-:W-:-:S02]  /*6890*/  IMAD.MOV.U32 R102, RZ, RZ, R76 ;  /* 0x000000ffff667224 */ /* 0x000fc400078e004c */
[----:B------:R-:W-:-:S04]  /*68a0*/  IMAD.WIDE R80, R166, 0x2, R80 ;  /* 0x00000002a6507825 */ /* 0x000fc800078e0250 */
[----:B------:R-:W-:Y:S02]  /*68b0*/  IMAD.MOV.U32 R91, RZ, RZ, R79 ;  /* 0x000000ffff5b7224 */ /* 0x000fe400078e004f */
[----:B------:R-:W-:Y:S02]  /*68c0*/  IMAD.MOV.U32 R76, RZ, RZ, R96 ;  /* 0x000000ffff4c7224 */ /* 0x000fe400078e0060 */
[----:B------:R-:W-:Y:S02]  /*68d0*/  IMAD.MOV.U32 R78, RZ, RZ, R98 ;  /* 0x000000ffff4e7224 */ /* 0x000fe400078e0062 */
[----:B------:R-:W-:Y:S02]  /*68e0*/  IMAD.MOV.U32 R79, RZ, RZ, R53 ;  /* 0x000000ffff4f7224 */ /* 0x000fe400078e0035 */
[----:B------:R-:W-:Y:S02]  /*68f0*/  IMAD.MOV.U32 R112, RZ, RZ, R82 ;  /* 0x000000ffff707224 */ /* 0x000fe400078e0052 */
[----:B------:R-:W-:-:S02]  /*6900*/  IMAD.MOV.U32 R99, RZ, RZ, R83 ;  /* 0x000000ffff637224 */ /* 0x000fc400078e0053 */
[----:B------:R-:W-:-:S04]  /*6910*/  IMAD.WIDE R76, R166, 0x2, R76 ;  /* 0x00000002a64c7825 */ /* 0x000fc800078e024c */
[----:B------:R-:W-:Y:S02]  /*6920*/  IMAD.MOV.U32 R100, RZ, RZ, R80 ;  /* 0x000000ffff647224 */ /* 0x000fe400078e0050 */
[----:B------:R-:W-:Y:S02]  /*6930*/  IMAD.MOV.U32 R55, RZ, RZ, R81 ;  /* 0x000000ffff377224 */ /* 0x000fe400078e0051 */
[----:B------:R-:W-:Y:S01]  /*6940*/  IMAD.WIDE R78, R166, 0x2, R78 ;  /* 0x00000002a64e7825 */ /* 0x000fe200078e024e */
[----:B------:R-:W0:Y:S01]  /*6950*/  LDSM.16.M88.4 R80, [R175+0x80] ;  /* 0x00008000af50783b */ /* 0x000e220000000200 */
[----:B--2---:R-:W-:Y:S02]  /*6960*/  HMMA.16816.F32 R84, R72, R86, R56 ;  /* 0x000000564854723c */ /* 0x004fe40000001838 */
[----:B------:R-:W-:Y:S01]  /*6970*/  IMAD.MOV.U32 R96, RZ, RZ, R76 ;  /* 0x000000ffff607224 */ /* 0x000fe200078e004c */
[----:B------:R-:W-:Y:S01]  /*6980*/  MOV R76, R92 ;  /* 0x0000005c004c7202 */ /* 0x000fe20000000f00 */
[----:B------:R-:W-:Y:S01]  /*6990*/  IMAD.MOV.U32 R68, RZ, RZ, R90 ;  /* 0x000000ffff447224 */ /* 0x000fe200078e005a */
[----:B------:R-:W1:Y:S01]  /*69a0*/  LDSM.16.M88.4 R56, [R175+0x4080] ;  /* 0x00408000af38783b */ /* 0x000e620000000200 */
[----:B------:R-:W-:-:S02]  /*69b0*/  IMAD.MOV.U32 R69, RZ, RZ, R45 ;  /* 0x000000ffff457224 */ /* 0x000fc400078e002d */
[----:B------:R-:W-:Y:S02]  /*69c0*/  IMAD.MOV.U32 R98, RZ, RZ, R78 ;  /* 0x000000ffff627224 */ /* 0x000fe400078e004e */
[----:B------:R-:W-:Y:S02]  /*69d0*/  IMAD.MOV.U32 R53, RZ, RZ, R79 ;  /* 0x000000ffff357224 */ /* 0x000fe400078e004f */
[----:B------:R-:W-:Y:S02]  /*69e0*/  IMAD.MOV.U32 R51, RZ, RZ, R77 ;  /* 0x000000ffff337224 */ /* 0x000fe400078e004d */
[----:B------:R-:W-:Y:S02]  /*69f0*/  IMAD.MOV.U32 R78, RZ, RZ, R94 ;  /* 0x000000ffff4e7224 */ /* 0x000fe400078e005e */
[----:B------:R-:W-:Y:S02]  /*6a00*/  IMAD.MOV.U32 R79, RZ, RZ, R49 ;  /* 0x000000ffff4f7224 */ /* 0x000fe400078e0031 */
[----:B------:R-:W-:-:S02]  /*6a10*/  IMAD.MOV.U32 R77, RZ, RZ, R47 ;  /* 0x000000ffff4d7224 */ /* 0x000fc400078e002f */
[----:B------:R-:W-:-:S04]  /*6a20*/  IMAD.WIDE R68, R166, 0x2, R68 ;  /* 0x00000002a6447825 */ /* 0x000fc800078e0244 */
[----:B------:R-:W-:Y:S01]  /*6a30*/  IMAD.WIDE R78, R166, 0x2, R78 ;  /* 0x00000002a64e7825 */ /* 0x000fe200078e024e */
[----:B------:R-:W-:-:S03]  /*6a40*/  MOV R45, R69 ;  /* 0x00000045002d7202 */ /* 0x000fc60000000f00 */
[----:B------:R-:W-:-:S04]  /*6a50*/  IMAD.WIDE R76, R166, 0x2, R76 ;  /* 0x00000002a64c7825 */ /* 0x000fc800078e024c */
[----:B------:R-:W-:Y:S02]  /*6a60*/  IMAD.MOV.U32 R90, RZ, RZ, R68 ;  /* 0x000000ffff5a7224 */ /* 0x000fe400078e0044 */
[----:B------:R-:W-:Y:S02]  /*6a70*/  IMAD.MOV.U32 R94, RZ, RZ, R78 ;  /* 0x000000ffff5e7224 */ /* 0x000fe400078e004e */
[----:B------:R-:W-:Y:S02]  /*6a80*/  IMAD.MOV.U32 R49, RZ, RZ, R79 ;  /* 0x000000ffff317224 */ /* 0x000fe400078e004f */
[----:B------:R-:W-:Y:S02]  /*6a90*/  IMAD.MOV.U32 R92, RZ, RZ, R76 ;  /* 0x000000ffff5c7224 */ /* 0x000fe400078e004c */
[----:B------:R-:W-:Y:S02]  /*6aa0*/  IMAD.MOV.U32 R47, RZ, RZ, R77 ;  /* 0x000000ffff2f7224 */ /* 0x000fe400078e004d */
[----:B------:R-:W-:-:S02]  /*6ab0*/  IMAD.MOV.U32 R68, RZ, RZ, R52 ;  /* 0x000000ffff447224 */ /* 0x000fc400078e0034 */
[----:B------:R-:W-:Y:S02]  /*6ac0*/  IMAD.MOV.U32 R69, RZ, RZ, R39 ;  /* 0x000000ffff457224 */ /* 0x000fe400078e0027 */
[----:B------:R-:W-:Y:S02]  /*6ad0*/  IMAD.MOV.U32 R78, RZ, RZ, R88 ;  /* 0x000000ffff4e7224 */ /* 0x000fe400078e0058 */
[----:B------:R-:W-:Y:S02]  /*6ae0*/  IMAD.MOV.U32 R79, RZ, RZ, R43 ;  /* 0x000000ffff4f7224 */ /* 0x000fe400078e002b */
[----:B------:R-:W-:Y:S02]  /*6af0*/  IMAD.MOV.U32 R76, RZ, RZ, R54 ;  /* 0x000000ffff4c7224 */ /* 0x000fe400078e0036 */
[----:B------:R-:W-:Y:S02]  /*6b00*/  IMAD.MOV.U32 R77, RZ, RZ, R41 ;  /* 0x000000ffff4d7224 */ /* 0x000fe400078e0029 */
[C---:B------:R-:W-:Y:S01]  /*6b10*/  IMAD.WIDE R68, R166.reuse, 0x2, R68 ;  /* 0x00000002a6447825 */ /* 0x040fe200078e0244 */
[----:B------:R-:W-:Y:S03]  /*6b20*/  HMMA.16816.F32 R64, R72, R70, R64 ;  /* 0x000000464840723c */ /* 0x000fe60000001840 */
[----:B------:R-:W-:-:S04]  /*6b30*/  IMAD.WIDE R78, R166, 0x2, R78 ;  /* 0x00000002a64e7825 */ /* 0x000fc800078e024e */
[----:B------:R-:W-:-:S04]  /*6b40*/  IMAD.WIDE R76, R166, 0x2, R76 ;  /* 0x00000002a64c7825 */ /* 0x000fc800078e024c */
[----:B------:R-:W-:Y:S01]  /*6b50*/  IMAD.MOV.U32 R39, RZ, RZ, R69 ;  /* 0x000000ffff277224 */ /* 0x000fe200078e0045 */
[----:B------:R-:W-:Y:S01]  /*6b60*/  MOV R69, R33 ;  /* 0x0000002100457202 */ /* 0x000fe20000000f00 */
[----:B------:R-:W-:Y:S01]  /*6b70*/  IMAD.MOV.U32 R52, RZ, RZ, R68 ;  /* 0x000000ffff347224 */ /* 0x000fe200078e0044 */
[----:B------:R-:W-:Y:S01]  /*6b80*/  MOV R54, R76 ;  /* 0x0000004c00367202 */ /* 0x000fe20000000f00 */
[----:B------:R-:W-:Y:S02]  /*6b90*/  IMAD.MOV.U32 R88, RZ, RZ, R78 ;  /* 0x000000ffff587224 */ /* 0x000fe400078e004e */
[----:B------:R-:W-:Y:S02]  /*6ba0*/  IMAD.MOV.U32 R43, RZ, RZ, R79 ;  /* 0x000000ffff2b7224 */ /* 0x000fe400078e004f */
[----:B------:R-:W-:Y:S02]  /*6bb0*/  IMAD.MOV.U32 R41, RZ, RZ, R77 ;  /* 0x000000ffff297224 */ /* 0x000fe400078e004d */
[----:B------:R-:W-:Y:S01]  /*6bc0*/  IMAD.MOV.U32 R70, RZ, RZ, R48 ;  /* 0x000000ffff467224 */ /* 0x000fe200078e0030 */
[----:B------:R-:W2:Y:S01]  /*6bd0*/  LDSM.16.MT88.4 R76, [R176+0x8a00] ;  /* 0x008a0000b04c783b */ /* 0x000ea20000004200 */
[----:B------:R-:W-:-:S02]  /*6be0*/  IMAD.MOV.U32 R71, RZ, RZ, R35 ;  /* 0x000000ffff477224 */ /* 0x000fc400078e0023 */
[----:B------:R-:W-:Y:S02]  /*6bf0*/  IMAD.MOV.U32 R68, RZ, RZ, R46 ;  /* 0x000000ffff447224 */ /* 0x000fe400078e002e */
        /* <DEDUP_REMOVED lines=12> */
[----:B------:R-:W-:-:S04]  /*6cc0*/  IMAD.WIDE R72, R166, 0x2, R72 ;  /* 0x00000002a6487825 */ /* 0x000fc800078e0248 */
[C---:B------:R-:W-:Y:S01]  /*6cd0*/  IMAD.WIDE R68, R166.reuse, 0x2, R68 ;  /* 0x00000002a6447825 */ /* 0x040fe200078e0244 */
[----:B0-----:R-:W-:Y:S03]  /*6ce0*/  HMMA.16816.F32 R84, R60, R80, R84 ;  /* 0x000000503c54723c */ /* 0x001fe60000001854 */
[----:B------:R-:W-:Y:S01]  /*6cf0*/  IMAD.WIDE R70, R166, 0x2, R70 ;  /* 0x00000002a6467825 */ /* 0x000fe200078e0246 */
[----:B------:R-:W-:-:S03]  /*6d00*/  MOV R27, R69 ;  /* 0x00000045001b7202 */ /* 0x000fc60000000f00 */
        /* <DEDUP_REMOVED lines=10> */
[----:B------:R-:W-:Y:S01]  /*6db0*/  IMAD.MOV.U32 R69, RZ, RZ, R23 ;  /* 0x000000ffff457224 */ /* 0x000fe200078e0017 */
[----:B-1----:R-:W-:Y:S01]  /*6dc0*/  HMMA.16816.F32 R60, R60, R56, R64 ;  /* 0x000000383c3c723c */ /* 0x002fe20000001840 */
[C---:B------:R-:W-:Y:S01]  /*6dd0*/  IMAD.WIDE R72, R166.reuse, 0x2, R72 ;  /* 0x00000002a6487825 */ /* 0x040fe200078e0248 */
[----:B------:R-:W-:Y:S03]  /*6de0*/  LDSM.16.MT88.4 R64, [R176+0x8c00] ;  /* 0x008c0000b040783b */ /* 0x000fe60000004200 */
[----:B------:R-:W-:-:S04]  /*6df0*/  IMAD.WIDE R70, R166, 0x2, R70 ;  /* 0x00000002a6467825 */ /* 0x000fc800078e0246 */
[----:B------:R-:W-:-:S04]  /*6e00*/  IMAD.WIDE R68, R166, 0x2, R68 ;  /* 0x00000002a6447825 */ /* 0x000fc800078e0244 */
[----:B------:R-:W-:Y:S01]  /*6e10*/  IMAD.MOV.U32 R44, RZ, RZ, R72 ;  /* 0x000000ffff2c7224 */ /* 0x000fe200078e0048 */
[----:B------:R-:W-:Y:S01]  /*6e20*/  MOV R36, R68 ;  /* 0x0000004400247202 */ /* 0x000fe20000000f00 */
[----:B------:R-:W-:Y:S02]  /*6e30*/  IMAD.MOV.U32 R31, RZ, RZ, R73 ;  /* 0x000000ffff1f7224 */ /* 0x000fe400078e0049 */
[----:B------:R-:W0:Y:S01]  /*6e40*/  LDSM.16.M88.4 R72, [R174+0x80] ;  /* 0x00008000ae48783b */ /* 0x000e220000000200 */
[----:B------:R-:W-:Y:S02]  /*6e50*/  IMAD.MOV.U32 R38, RZ, RZ, R70 ;  /* 0x000000ffff267224 */ /* 0x000fe400078e0046 */
[----:B------:R-:W-:Y:S02]  /*6e60*/  IMAD.MOV.U32 R25, RZ, RZ, R71 ;  /* 0x000000ffff197224 */ /* 0x000fe400078e0047 */
[----:B------:R-:W-:Y:S02]  /*6e70*/  IMAD.MOV.U32 R23, RZ, RZ, R69 ;  /* 0x000000ffff177224 */ /* 0x000fe400078e0045 */
[----:B------:R-:W1:Y:S01]  /*6e80*/  LDSM.16.M88.4 R68, [R174+0x4080] ;  /* 0x00408000ae44783b */ /* 0x000e620000000200 */
[----:B------:R-:W-:-:S02]  /*6e90*/  IMAD.MOV.U32 R56, RZ, RZ, R34 ;  /* 0x000000ffff387224 */ /* 0x000fc400078e0022 */
[----:B------:R-:W-:Y:S01]  /*6ea0*/  IMAD.MOV.U32 R57, RZ, RZ, R21 ;  /* 0x000000ffff397224 */ /* 0x000fe200078e0015 */
[----:B--2---:R-:W-:Y:S03]  /*6eb0*/  HMMA.16816.F32 R84, R76, R82, R84 ;  /* 0x000000524c54723c */ /* 0x004fe60000001854 */
[----:B------:R-:W-:-:S04]  /*6ec0*/  IMAD.WIDE R56, R166, 0x2, R56 ;  /* 0x00000002a6387825 */ /* 0x000fc800078e0238 */
[----:B------:R-:W-:Y:S01]  /*6ed0*/  IMAD.MOV.U32 R21, RZ, RZ, R57 ;  /* 0x000000ffff157224 */ /* 0x000fe200078e0039 */
[----:B------:R-:W-:Y:S01]  /*6ee0*/  MOV R57, R15 ;  /* 0x0000000f00397202 */ /* 0x000fe20000000f00 */
[----:B------:R-:W-:Y:S02]  /*6ef0*/  IMAD.MOV.U32 R82, RZ, RZ, R32 ;  /* 0x000000ffff527224 */ /* 0x000fe400078e0020 */
[----:B------:R-:W-:Y:S02]  /*6f00*/  IMAD.MOV.U32 R83, RZ, RZ, R19 ;  /* 0x000000ffff537224 */ /* 0x000fe400078e0013 */
[----:B------:R-:W-:Y:S02]  /*6f10*/  IMAD.MOV.U32 R80, RZ, RZ, R30 ;  /* 0x000000ffff507224 */ /* 0x000fe400078e001e */
[----:B------:R-:W-:Y:S02]  /*6f20*/  IMAD.MOV.U32 R81, RZ, RZ, R17 ;  /* 0x000000ffff517224 */ /* 0x000fe400078e0011 */
[----:B------:R-:W-:Y:S01]  /*6f30*/  IMAD.MOV.U32 R34, RZ, RZ, R56 ;  /* 0x000000ffff227224 */ /* 0x000fe200078e0038 */
[----:B------:R-:W-:Y:S01]  /*6f40*/  HMMA.16816.F32 R60, R76, R58, R60 ;  /* 0x0000003a4c3c723c */ /* 0x000fe2000000183c */
        /* <DEDUP_REMOVED lines=10> */
[----:B------:R-:W-:Y:S01]  /*6ff0*/  IMAD.MOV.U32 R28, RZ, RZ, R56 ;  /* 0x000000ffff1c7224 */ /* 0x000fe200078e0038 */
[----:B------:R-:W2:Y:S01]  /*7000*/  LDSM.16.MT88.4 R80, [R176+0x8e00] ;  /* 0x008e0000b050783b */ /* 0x000ea20000004200 */
[----:B------:R-:W-:-:S02]  /*7010*/  IMAD.MOV.U32 R15, RZ, RZ, R57 ;  /* 0x000000ffff0f7224 */ /* 0x000fc400078e0039 */
[----:B------:R-:W-:-:S04]  /*7020*/  IMAD.WIDE R58, R166, 0x2, R58 ;  /* 0x00000002a63a7825 */ /* 0x000fc800078e023a */
        /* <DEDUP_REMOVED lines=8> */
[----:B------:R-:W-:Y:S02]  /*70b0*/  IMAD.MOV.U32 R22, RZ, RZ, R56 ;  /* 0x000000ffff167224 */ /* 0x000fe400078e0038 */
[----:B------:R-:W-:-:S04]  /*70c0*/  IMAD.WIDE R58, R166, 0x2, R58 ;  /* 0x00000002a63a7825 */ /* 0x000fc800078e023a */
[----:B------:R-:W-:Y:S02]  /*70d0*/  IMAD.MOV.U32 R56, RZ, RZ, R16 ;  /* 0x000000ffff387224 */ /* 0x000fe400078e0010 */
[----:B------:R-:W-:Y:S01]  /*70e0*/  IMAD.MOV.U32 R57, RZ, RZ, R5 ;  /* 0x000000ffff397224 */ /* 0x000fe200078e0005 */
[----:B------:R-:W-:Y:S01]  /*70f0*/  MOV R18, R58 ;  /* 0x0000003a00127202 */ /* 0x000fe20000000f00 */
[----:B------:R-:W-:Y:S01]  /*7100*/  IMAD.MOV.U32 R6, RZ, RZ, R59 ;  /* 0x000000ffff067224 */ /* 0x000fe200078e003b */
[----:B0-----:R-:W-:Y:S01]  /*7110*/  HMMA.16816.F32 R84, R64, R72, R84 ;  /* 0x000000484054723c */ /* 0x001fe20000001854 */
[----:B------:R-:W-:-:S04]  /*7120*/  IMAD.WIDE R56, R166, 0x2, R56 ;  /* 0x00000002a6387825 */ /* 0x000fc800078e0238 */
[----:B------:R-:W-:Y:S02]  /*7130*/  IMAD.MOV.U32 R58, RZ, RZ, R12 ;  /* 0x000000ffff3a7224 */ /* 0x000fe400078e000c */
[----:B------:R-:W-:Y:S01]  /*7140*/  IMAD.MOV.U32 R59, RZ, RZ, R3 ;  /* 0x000000ffff3b7224 */ /* 0x000fe200078e0003 */
[----:B-1----:R-:W-:Y:S01]  /*7150*/  HMMA.16816.F32 R64, R64, R68, R60 ;  /* 0x000000444040723c */ /* 0x002fe2000000183c */
[----:B------:R-:W-:Y:S01]  /*7160*/  IMAD.MOV.U32 R5, RZ, RZ, R57 ;  /* 0x000000ffff057224 */ /* 0x000fe200078e0039 */
[----:B------:R-:W-:Y:S01]  /*7170*/  MOV R57, R2 ;  /* 0x0000000200397202 */ /* 0x000fe20000000f00 */
[----:B------:R-:W-:Y:S02]  /*7180*/  IMAD.MOV.U32 R16, RZ, RZ, R56 ;  /* 0x000000ffff107224 */ /* 0x000fe400078e0038 */
[----:B------:R-:W-:-:S04]  /*7190*/  IMAD.WIDE R58, R166, 0x2, R58 ;  /* 0x00000002a63a7825 */ /* 0x000fc800078e023a */
[----:B------:R-:W-:Y:S01]  /*71a0*/  IMAD.MOV.U32 R56, RZ, RZ, R10 ;  /* 0x000000ffff387224 */ /* 0x000fe200078e000a */
[----:B------:R-:W-:Y:S01]  /*71b0*/  IADD3 R185, R185, -0x1, RZ ;  /* 0xffffffffb9b97810 */ /* 0x000fe20007ffe0ff */
[----:B------:R-:W-:Y:S02]  /*71c0*/  IMAD.MOV.U32 R12, RZ, RZ, R58 ;  /* 0x000000ffff0c7224 */ /* 0x000fe400078e003a */
[----:B------:R-:W-:Y:S02]  /*71d0*/  IMAD.MOV.U32 R3, RZ, RZ, R59 ;  /* 0x000000ffff037224 */ /* 0x000fe400078e003b */
[----:B------:R-:W-:-:S04]  /*71e0*/  IMAD.WIDE R56, R166, 0x2, R56 ;  /* 0x00000002a6387825 */ /* 0x000fc800078e0238 */
[----:B------:R-:W-:Y:S02]  /*71f0*/  IMAD.MOV.U32 R58, RZ, RZ, R158 ;  /* 0x000000ffff3a7224 */ /* 0x000fe400078e009e */
[----:B------:R-:W-:Y:S01]  /*7200*/  IMAD.MOV.U32 R59, RZ, RZ, R157 ;  /* 0x000000ffff3b7224 */ /* 0x000fe200078e009d */
[----:B------:R-:W-:Y:S01]  /*7210*/  ISETP.NE.U32.AND P0, PT, R185, RZ, PT ;  /* 0x000000ffb900720c */ /* 0x000fe20003f05070 */
[----:B------:R-:W-:Y:S02]  /*7220*/  IMAD.MOV.U32 R10, RZ, RZ, R56 ;  /* 0x000000ffff0a7224 */ /* 0x000fe400078e0038 */
[----:B------:R-:W-:Y:S02]  /*7230*/  IMAD.MOV.U32 R2, RZ, RZ, R57 ;  /* 0x000000ffff027224 */ /* 0x000fe400078e0039 */
[----:B------:R-:W-:-:S04]  /*7240*/  IMAD.WIDE R58, R166, 0x2, R58 ;  /* 0x00000002a63a7825 */ /* 0x000fc800078e023a */
[----:B------:R-:W-:Y:S02]  /*7250*/  IMAD.MOV.U32 R56, RZ, RZ, R160 ;  /* 0x000000ffff387224 */ /* 0x000fe400078e00a0 */
[----:B------:R-:W-:Y:S02]  /*7260*/  IMAD.MOV.U32 R57, RZ, RZ, R159 ;  /* 0x000000ffff397224 */ /* 0x000fe400078e009f */
[----:B------:R-:W-:Y:S02]  /*7270*/  IMAD.MOV.U32 R60, RZ, RZ, R14 ;  /* 0x000000ffff3c7224 */ /* 0x000fe400078e000e */
[----:B------:R-:W-:Y:S02]  /*7280*/  IMAD.MOV.U32 R61, RZ, RZ, R4 ;  /* 0x000000ffff3d7224 */ /* 0x000fe400078e0004 */
[----:B------:R-:W-:Y:S01]  /*7290*/  IMAD.MOV.U32 R158, RZ, RZ, R58 ;  /* 0x000000ffff9e7224 */ /* 0x000fe200078e003a */
[----:B------:R-:W-:Y:S01]  /*72a0*/  MOV R69, R0 ;  /* 0x0000000000457202 */ /* 0x000fe20000000f00 */
[----:B------:R-:W-:Y:S01]  /*72b0*/  IMAD.WIDE R56, R166, 0x2, R56 ;  /* 0x00000002a6387825 */ /* 0x000fe200078e0238 */
[----:B------:R-:W-:-:S03]  /*72c0*/  MOV R157, R59 ;  /* 0x0000003b009d7202 */ /* 0x000fc60000000f00 */
[----:B------:R-:W-:Y:S02]  /*72d0*/  IMAD.MOV.U32 R58, RZ, RZ, R162 ;  /* 0x000000ffff3a7224 */ /* 0x000fe400078e00a2 */
        /* <DEDUP_REMOVED lines=12> */
[----:B------:R-:W-:Y:S01]  /*73a0*/  IMAD.WIDE R56, R166, 0x2, R162 ;  /* 0x00000002a6387825 */ /* 0x000fe200078e02a2 */
[----:B--2---:R-:W-:Y:S01]  /*73b0*/  HMMA.16816.F32 R60, R80, R74, R84 ;  /* 0x0000004a503c723c */ /* 0x004fe20000001854 */
[----:B------:R-:W-:-:S02]  /*73c0*/  UIADD3 UR4, UR4, -0x80, URZ ;  /* 0xffffff8004047890 */ /* 0x000fc4000fffe03f */
[----:B------:R-:W-:-:S04]  /*73d0*/  IMAD.WIDE R76, R166, 0x2, R76 ;  /* 0x00000002a64c7825 */ /* 0x000fc800078e024c */
[C---:B------:R-:W-:Y:S01]  /*73e0*/  IMAD.WIDE R72, R166.reuse, 0x2, R72 ;  /* 0x00000002a6487825 */ /* 0x040fe200078e0248 */
[----:B------:R-:W-:Y:S03]  /*73f0*/  HMMA.16816.F32 R80, R80, R70, R64 ;  /* 0x000000465050723c */ /* 0x000fe60000001840 */
        /* <DEDUP_REMOVED lines=12> */
[----:B------:R-:W-:Y:S01]  /*74c0*/  IMAD.MOV.U32 R163, RZ, RZ, R57 ;  /* 0x000000ffffa37224 */ /* 0x000fe200078e0039 */
[----:B------:R-:W-:Y:S01]  /*74d0*/  @!P0 CALL.REL.NOINC `(.L_x_1) ;  /* 0x0000001000008944 */ /* 0x000fe20003c00000 */
[----:B------:R-:W-:Y:S05]  /*74e0*/  BRA `(.L_x_2) ;  /* 0xffffd30000007947 */ /* 0x000fea000383ffff */
.L_x_1:
[----:B------:R-:W-:Y:S02]  /*74f0*/  F2FP.PACK_AB R63, R83, R63 ;  /* 0x0000003f533f723e */ /* 0x000fe400000000ff */
[----:B------:R-:W-:Y:S02]  /*7500*/  F2FP.PACK_AB R62, R82, R62 ;  /* 0x0000003e523e723e */ /* 0x000fe400000000ff */
[----:B------:R-:W-:Y:S02]  /*7510*/  F2FP.PACK_AB R61, R81, R61 ;  /* 0x0000003d513d723e */ /* 0x000fe400000000ff */
[----:B------:R-:W-:-:S02]  /*7520*/  F2FP.PACK_AB R60, R80, R60 ;  /* 0x0000003c503c723e */ /* 0x000fc400000000ff */
.L_x_0:
[----:B------:R-:W-:Y:S01]  /*7530*/  BAR.SYNC.DEFER_BLOCKING 0x0 ;  /* 0x0000000000007b1d */ /* 0x000fe20000010000 */
[C---:B------:R-:W-:Y:S01]  /*7540*/  LOP3.LUT R0, R167.reuse, 0xe0, RZ, 0xc0, !PT ;  /* 0x000000e0a7007812 */ /* 0x040fe200078ec0ff */
[C---:B------:R-:W-:Y:S01]  /*7550*/  IMAD.SHL.U32 R2, R167.reuse, 0x80, RZ ;  /* 0x00000080a7027824 */ /* 0x040fe200078e00ff */
[----:B------:R-:W-:Y:S01]  /*7560*/  LOP3.LUT R3, R168, 0x1c, R167, 0xf8, !PT ;  /* 0x0000001ca8037812 */ /* 0x000fe200078ef8a7 */
[----:B------:R-:W-:Y:S01]  /*7570*/  IMAD.SHL.U32 R5, R167, 0x4, RZ ;  /* 0x00000004a7057824 */ /* 0x000fe200078e00ff */
[----:B------:R-:W-:Y:S01]  /*7580*/  ISETP.GE.AND P0, PT, R156, c[0x0][0x178], PT ;  /* 0x00005e009c007a0c */ /* 0x000fe20003f06270 */
[----:B------:R-:W-:Y:S01]  /*7590*/  IMAD.SHL.U32 R0, R0, 0x4, RZ ;  /* 0x0000000400007824 */ /* 0x000fe200078e00ff */
[----:B------:R-:W-:Y:S01]  /*75a0*/  LOP3.LUT R2, R2, 0xc00, RZ, 0xc0, !PT ;  /* 0x00000c0002027812 */ /* 0x000fe200078ec0ff */
[----:B------:R-:W-:Y:S01]  /*75b0*/  IMAD R156, R156, c[0x0][0x194], RZ ;  /* 0x000065009c9c7a24 */ /* 0x000fe200078e02ff */
[C---:B------:R-:W-:Y:S01]  /*75c0*/  LOP3.LUT R6, R155.reuse, 0x40, R194, 0xfe, !PT ;  /* 0x000000409b067812 */ /* 0x040fe200078efec2 */
[----:B------:R-:W-:Y:S01]  /*75d0*/  IMAD.IADD R191, R155, 0x1, R191 ;  /* 0x000000019bbf7824 */ /* 0x000fe200078e02bf */
[----:B------:R-:W-:Y:S01]  /*75e0*/  LOP3.LUT R3, R3, R0, RZ, 0xfc, !PT ;  /* 0x0000000003037212 */ /* 0x000fe200078efcff */
[----:B------:R-:W-:Y:S01]  /*75f0*/  IMAD.IADD R187, R155, 0x1, R187 ;  /* 0x000000019bbb7824 */ /* 0x000fe200078e02bb */
[----:B------:R-:W-:Y:S01]  /*7600*/  LOP3.LUT R2, R2, 0x7c, R5, 0xf8, !PT ;  /* 0x0000007c02027812 */ /* 0x000fe200078ef805 */
[----:B------:R-:W-:Y:S01]  /*7610*/  IMAD R11, R6, c[0x0][0x198], RZ ;  /* 0x00006600060b7a24 */ /* 0x000fe200078e02ff */
[----:B------:R-:W-:Y:S01]  /*7620*/  LOP3.LUT R0, R3, 0x40, RZ, 0x3c, !PT ;  /* 0x0000004003007812 */ /* 0x000fe200078e3cff */
[----:B------:R-:W-:Y:S01]  /*7630*/  IMAD R14, R187, c[0x0][0x198], RZ ;  /* 0x00006600bb0e7a24 */ /* 0x000fe200078e02ff */
[----:B------:R-:W-:-:S02]  /*7640*/  LOP3.LUT R5, R3, 0x20, RZ, 0x3c, !PT ;  /* 0x0000002003057812 */ /* 0x000fc400078e3cff */
[----:B------:R-:W-:Y:S02]  /*7650*/  LOP3.LUT R4, R3, 0x60, RZ, 0x3c, !PT ;  /* 0x0000006003047812 */ /* 0x000fe400078e3cff */
[----:B------:R-:W-:Y:S02]  /*7660*/  LOP3.LUT R167, R2, 0xe0, R167, 0x78, !PT ;  /* 0x000000e002a77812 */ /* 0x000fe400078e78a7 */
[----:B------:R-:W-:Y:S01]  /*7670*/  LOP3.LUT R2, R155, R194, RZ, 0xfc, !PT ;  /* 0x000000c29b027212 */ /* 0x000fe200078efcff */
[----:B------:R0:W-:Y:S01]  /*7680*/  STS [R3], R60 ;  /* 0x0000003c03007388 */ /* 0x0001e20000000800 */
[----:B------:R-:W-:Y:S02]  /*7690*/  LEA R16, P2, R156, c[0x0][0x170], 0x1 ;  /* 0x00005c009c107a11 */ /* 0x000fe400078408ff */
[----:B------:R-:W-:Y:S01]  /*76a0*/  ISETP.LT.AND P1, PT, R2, c[0x0][0x17c], !P0 ;  /* 0x00005f0002007a0c */ /* 0x000fe20004721270 */
[----:B------:R1:W-:Y:S01]  /*76b0*/  STS [R0+0x800], R61 ;  /* 0x0008003d00007388 */ /* 0x0003e20000000800 */
[----:B------:R-:W-:-:S02]  /*76c0*/  LEA.HI.X.SX32 R156, R156, c[0x0][0x174], 0x1, P2 ;  /* 0x00005d009c9c7a11 */ /* 0x000fc400010f0eff */
[----:B------:R-:W-:Y:S01]  /*76d0*/  LOP3.LUT R9, R155, 0x50, R194, 0xfe, !PT ;  /* 0x000000509b097812 */ /* 0x000fe200078efec2 */
[----:B------:R2:W-:Y:S01]  /*76e0*/  STS [R5+0x400], R62 ;  /* 0x0004003e05007388 */ /* 0x0005e20000000800 */
[----:B0-----:R-:W-:-:S03]  /*76f0*/  IMAD R3, R2, c[0x0][0x198], RZ ;  /* 0x0000660002037a24 */ /* 0x001fc600078e02ff */
[----:B------:R0:W-:Y:S01]  /*7700*/  STS [R4+0xc00], R63 ;  /* 0x000c003f04007388 */ /* 0x0001e20000000800 */
[----:B------:R-:W-:Y:S01]  /*7710*/  IMAD R12, R9, c[0x0][0x198], RZ ;  /* 0x00006600090c7a24 */ /* 0x000fe200078e02ff */
[----:B-1----:R-:W-:Y:S02]  /*7720*/  LOP3.LUT R0, R155, 0x10, R194, 0xfe, !PT ;  /* 0x000000109b007812 */ /* 0x002fe400078efec2 */
[----:B------:R-:W-:Y:S01]  /*7730*/  BAR.SYNC.DEFER_BLOCKING 0x0 ;  /* 0x0000000000007b1d */ /* 0x000fe20000010000 */
[C---:B------:R-:W-:Y:S02]  /*7740*/  LEA R2, P2, R3.reuse, R16, 0x1 ;  /* 0x0000001003027211 */ /* 0x040fe400078408ff */
[C---:B--2---:R-:W-:Y:S01]  /*7750*/  IMAD R5, R0.reuse, c[0x0][0x198], RZ ;  /* 0x0000660000057a24 */ /* 0x044fe200078e02ff */
[----:B------:R-:W-:Y:S02]  /*7760*/  ISETP.LT.AND P4, PT, R0, c[0x0][0x17c], !P0 ;  /* 0x00005f0000007a0c */ /* 0x000fe40004781270 */
[----:B------:R-:W-:-:S02]  /*7770*/  LEA.HI.X.SX32 R3, R3, R156, 0x1, P2 ;  /* 0x0000009c03037211 */ /* 0x000fc400010f0eff */
[----:B0-----:R-:W-:Y:S02]  /*7780*/  LEA R4, P3, R5, R16, 0x1 ;  /* 0x0000001005047211 */ /* 0x001fe400078608ff */
[--C-:B------:R-:W-:Y:S02]  /*7790*/  LOP3.LUT R0, R155, 0x60, R194.reuse, 0xfe, !PT ;  /* 0x000000609b007812 */ /* 0x100fe400078efec2 */
[----:B------:R-:W-:Y:S02]  /*77a0*/  LEA.HI.X.SX32 R5, R5, R156, 0x1, P3 ;  /* 0x0000009c05057211 */ /* 0x000fe400018f0eff */
[----:B------:R-:W-:Y:S01]  /*77b0*/  LOP3.LUT R155, R155, 0x20, R194, 0xfe, !PT ;  /* 0x000000209b9b7812 */ /* 0x000fe200078efec2 */
[----:B------:R-:W-:Y:S01]  /*77c0*/  IMAD R13, R0, c[0x0][0x198], RZ ;  /* 0x00006600000d7a24 */ /* 0x000fe200078e02ff */
[----:B------:R-:W-:Y:S02]  /*77d0*/  ISETP.LT.AND P3, PT, R6, c[0x0][0x17c], !P0 ;  /* 0x00005f0006007a0c */ /* 0x000fe40004761270 */
[C---:B------:R-:W-:Y:S01]  /*77e0*/  ISETP.LT.AND P5, PT, R155.reuse, c[0x0][0x17c], !P0 ;  /* 0x00005f009b007a0c */ /* 0x040fe200047a1270 */
[----:B------:R-:W-:Y:S01]  /*77f0*/  IMAD R155, R155, c[0x0][0x198], RZ ;  /* 0x000066009b9b7a24 */ /* 0x000fe200078e02ff */
[----:B------:R-:W0:Y:S04]  /*7800*/  LDS R15, [R167] ;  /* 0x00000000a70f7984 */ /* 0x000e280000000800 */
[C---:B------:R-:W-:Y:S01]  /*7810*/  LEA R6, P6, R155.reuse, R16, 0x1 ;  /* 0x000000109b067211 */ /* 0x040fe200078c08ff */
[----:B------:R-:W1:Y:S03]  /*7820*/  LDS R17, [R167+0x100] ;  /* 0x00010000a7117984 */ /* 0x000e660000000800 */
[----:B------:R-:W-:-:S02]  /*7830*/  LEA.HI.X.SX32 R7, R155, R156, 0x1, P6 ;  /* 0x0000009c9b077211 */ /* 0x000fc400030f0eff */
[----:B------:R-:W-:Y:S01]  /*7840*/  LEA R8, P6, R12, R16, 0x1 ;  /* 0x000000100c087211 */ /* 0x000fe200078c08ff */
[----:B------:R-:W2:Y:S04]  /*7850*/  LDS R19, [R167+0x200] ;  /* 0x00020000a7137984 */ /* 0x000ea80000000800 */
[----:B------:R-:W3:Y:S04]  /*7860*/  LDS R21, [R167+0x300] ;  /* 0x00030000a7157984 */ /* 0x000ee80000000800 */
[----:B0-----:R0:W-:Y:S04]  /*7870*/  @P1 STG.E.U16 [R2.64], R15 ;  /* 0x0000000f02001986 */ /* 0x0011e8000c101506 */
[----:B-1----:R1:W-:Y:S01]  /*7880*/  @P4 STG.E.U16 [R4.64], R17 ;  /* 0x0000001104004986 */ /* 0x0023e2000c101506 */
[C---:B------:R-:W-:Y:S01]  /*7890*/  ISETP.LT.AND P4, PT, R191.reuse, c[0x0][0x17c], !P0 ;  /* 0x00005f00bf007a0c */ /* 0x040fe20004781270 */
[----:B------:R-:W-:-:S02]  /*78a0*/  IMAD R191, R191, c[0x0][0x198], RZ ;  /* 0x00006600bfbf7a24 */ /* 0x000fc400078e02ff */
[----:B--2---:R2:W-:Y:S03]  /*78b0*/  @P5 STG.E.U16 [R6.64], R19 ;  /* 0x0000001306005986 */ /* 0x0045e6000c101506 */
[-C--:B0-----:R-:W-:Y:S02]  /*78c0*/  LEA R2, P1, R191, R16.reuse, 0x1 ;  /* 0x00000010bf027211 */ /* 0x081fe400078208ff */
[----:B------:R-:W-:Y:S02]  /*78d0*/  PRMT R15, R15, 0x7632, R15 ;  /* 0x000076320f0f7816 */ /* 0x000fe4000000000f */
[----:B-1----:R-:W-:Y:S02]  /*78e0*/  LEA R4, P2, R11, R16, 0x1 ;  /* 0x000000100b047211 */ /* 0x002fe400078408ff */
[----:B------:R-:W-:Y:S02]  /*78f0*/  LEA.HI.X.SX32 R3, R191, R156, 0x1, P1 ;  /* 0x0000009cbf037211 */ /* 0x000fe400008f0eff */
[----:B------:R-:W-:-:S02]  /*7900*/  LEA R10, P1, R13, R16, 0x1 ;  /* 0x000000100d0a7211 */ /* 0x000fc400078208ff */
[-C--:B------:R-:W-:Y:S01]  /*7910*/  LEA.HI.X.SX32 R5, R11, R156.reuse, 0x1, P2 ;  /* 0x0000009c0b057211 */ /* 0x080fe200010f0eff */
[----:B---3--:R2:W-:Y:S01]  /*7920*/  @P4 STG.E.U16 [R2.64], R21 ;  /* 0x0000001502004986 */ /* 0x0085e2000c101506 */
[----:B------:R-:W-:Y:S02]  /*7930*/  ISETP.LT.AND P2, PT, R9, c[0x0][0x17c], !P0 ;  /* 0x00005f0009007a0c */ /* 0x000fe40004741270 */
[-C--:B------:R-:W-:Y:S01]  /*7940*/  LEA.HI.X.SX32 R11, R13, R156.reuse, 0x1, P1 ;  /* 0x0000009c0d0b7211 */ /* 0x080fe200008f0eff */
[----:B------:R2:W-:Y:S01]  /*7950*/  @P3 STG.E.U16 [R4.64], R15 ;  /* 0x0000000f04003986 */ /* 0x0005e2000c101506 */
[----:B------:R-:W-:Y:S02]  /*7960*/  ISETP.LT.AND P1, PT, R0, c[0x0][0x17c], !P0 ;  /* 0x00005f0000007a0c */ /* 0x000fe40004721270 */
[----:B------:R-:W-:Y:S02]  /*7970*/  ISETP.LT.AND P0, PT, R187, c[0x0][0x17c], !P0 ;  /* 0x00005f00bb007a0c */ /* 0x000fe40004701270 */
[----:B------:R-:W-:-:S02]  /*7980*/  LEA.HI.X.SX32 R9, R12, R156, 0x1, P6 ;  /* 0x0000009c0c097211 */ /* 0x000fc400030f0eff */
[----:B------:R-:W-:Y:S02]  /*7990*/  PRMT R17, R17, 0x7632, R17 ;  /* 0x0000763211117816 */ /* 0x000fe40000000011 */
[----:B------:R-:W-:Y:S02]  /*79a0*/  PRMT R0, R19, 0x7632, R0 ;  /* 0x0000763213007816 */ /* 0x000fe40000000000 */
[C---:B------:R-:W-:Y:S01]  /*79b0*/  LEA R12, P6, R14.reuse, R16, 0x1 ;  /* 0x000000100e0c7211 */ /* 0x040fe200078c08ff */
[----:B------:R2:W-:Y:S03]  /*79c0*/  @P2 STG.E.U16 [R8.64], R17 ;  /* 0x0000001108002986 */ /* 0x0005e6000c101506 */
[----:B------:R-:W-:Y:S01]  /*79d0*/  LEA.HI.X.SX32 R13, R14, R156, 0x1, P6 ;  /* 0x0000009c0e0d7211 */ /* 0x000fe200030f0eff */
[----:B------:R2:W-:Y:S01]  /*79e0*/  @P1 STG.E.U16 [R10.64], R0 ;  /* 0x000000000a001986 */ /* 0x0005e2000c101506 */
[----:B------:R-:W-:Y:S07]  /*79f0*/  @!P0 EXIT ;  /* 0x000000000000894d */ /* 0x000fee0003800000 */
[----:B--2---:R-:W-:-:S05]  /*7a00*/  PRMT R6, R21, 0x7632, R6 ;  /* 0x0000763215067816 */ /* 0x004fca0000000006 */
[----:B------:R-:W-:Y:S01]  /*7a10*/  STG.E.U16 [R12.64], R6 ;  /* 0x000000060c007986 */ /* 0x000fe2000c101506 */
[----:B------:R-:W-:Y:S05]  /*7a20*/  EXIT ;  /* 0x000000000000794d */ /* 0x000fea0003800000 */
.L_x_3:
[----:B------:R-:W-:-:S00]  /*7a30*/  BRA `(.L_x_3) ;  /* 0xfffffff000007947 */ /* 0x000fc0000383ffff */
[----:B------:R-:W-:-:S00]  /*7a40*/  NOP ;  /* 0x0000000000007918 */ /* 0x000fc00000000000 */
        /* <DEDUP_REMOVED lines=11> */
.L_x_4:


//--------------------- .nv.shared.matmul_kernel  --------------------------
	.section	.nv.shared.matmul_kernel,"aw",@nobits
	.sectionflags	@""
	.align	16
